// auto-generated by cutlass_sweep.gemm — config: {"arch": "sm_100", "cluster_m": 1, "cluster_n": 1, "dtype": "e4m3", "stages": 5, "tile_k": 64, "tile_m": 128, "tile_n": 128}
#include "cutlass/cutlass.h"
#include "cutlass/gemm/collective/collective_builder.hpp"
#include "cutlass/gemm/device/gemm_universal_adapter.h"
#include "cutlass/gemm/kernel/gemm_universal.hpp"
#include "cutlass/epilogue/collective/collective_builder.hpp"

using ElemA = cutlass::float_e4m3_t;
using ElemB = cutlass::float_e4m3_t;
using ElemCD = cutlass::float_e4m3_t;
using Acc  = float;
using TileShape    = cute::Shape<cute::_128, cute::_128, cute::_64>;
using ClusterShape = cute::Shape<cute::_1, cute::_1, cute::_1>;

using CollectiveEpilogue = typename cutlass::epilogue::collective::CollectiveBuilder<
    cutlass::arch::Sm100, cutlass::arch::OpClassTensorOp,
    TileShape, ClusterShape,
    cutlass::epilogue::collective::EpilogueTileAuto,
    Acc, Acc,
    ElemCD, cutlass::layout::RowMajor, 128 / cutlass::sizeof_bits<ElemCD>::value,
    ElemCD, cutlass::layout::RowMajor, 128 / cutlass::sizeof_bits<ElemCD>::value,
    cutlass::epilogue::collective::EpilogueScheduleAuto
  >::CollectiveOp;

using CollectiveMainloop = typename cutlass::gemm::collective::CollectiveBuilder<
    cutlass::arch::Sm100, cutlass::arch::OpClassTensorOp,
    ElemA, cutlass::layout::RowMajor, 128 / cutlass::sizeof_bits<ElemA>::value,
    ElemB, cutlass::layout::ColumnMajor, 128 / cutlass::sizeof_bits<ElemB>::value,
    Acc,
    TileShape, ClusterShape,
    cutlass::gemm::collective::StageCount<5>,
    cutlass::gemm::collective::KernelScheduleAuto
  >::CollectiveOp;

using GemmKernel = cutlass::gemm::kernel::GemmUniversal<
    cute::Shape<int,int,int,int>,
    CollectiveMainloop,
    CollectiveEpilogue
>;
using Gemm = cutlass::gemm::device::GemmUniversalAdapter<GemmKernel>;

// Force the device kernel symbol into the cubin without needing a host main.
auto* _anchor = &cutlass::device_kernel<GemmKernel>;


// ===== COMPILED SASS (sm_100a) =====

	.target	sm_100a

	.elftype	@"ET_EXEC"


//--------------------- .note.nv.tkinfo           --------------------------
	.section	.note.nv.tkinfo,"",@"SHT_NOTE"
	.sectionflags	@"SHF_NOTE_NV_TKINFO"
	.tkinfo
        /*0018*/ 	.word	0x00000002
        /*0030*/ 	.string	""
        /*0030*/ 	.string	"ptxas"
        /*0030*/ 	.string	"Cuda compilation tools, release 13.0, V13.0.88"
        /*0030*/ 	.string	"Build cuda_13.0.r13.0/compiler.36424714_0"
        /*0030*/ 	.string	"-arch sm_100a -m 64 "



//--------------------- .note.nv.cuinfo           --------------------------
	.section	.note.nv.cuinfo,"",@"SHT_NOTE"
	.sectionflags	@"SHF_NOTE_NV_CUINFO"
        /*0018*/ 	.short	0x0002
        /*001a*/ 	.short	0x0064
        /*001c*/ 	.short	0x0082
	.zero		2


//--------------------- .nv.info                  --------------------------
	.section	.nv.info,"",@"SHT_CUDA_INFO"
	.align	4


	//----- nvinfo : EIATTR_REGCOUNT
	.align		4
        /*0000*/ 	.byte	0x04, 0x2f
        /*0002*/ 	.short	(.L_19 - .L_18)
	.align		4
.L_18:
        /*0004*/ 	.word	index@(_ZN7cutlass13device_kernelINS_4gemm6kernel13GemmUniversalIN4cute5tupleIJiiiiEEENS1_10collective13CollectiveMmaINS1_35MainloopSm100TmaUmmaWarpSpecializedILi5ELi2ELi4ENS5_IJNS4_1CILi1EEESB_SB_EEEEENS5_IJNSA_ILi128EEESE_NSA_ILi64EEEEEENS_12float_e4m3_tENS5_IJlSB_lEEESH_SI_NS4_8TiledMMAINS4_8MMA_AtomIJNS4_10MMA_TraitsINS4_19SM100_MMA_F8F6F4_SSEJSH_SH_fSE_SE_NS4_17integral_constantINS4_4UMMA5MajorELSP_0EEESQ_NSN_INSO_7ScaleInELSR_0EEESS_EEEEEENS4_6LayoutISC_NS5_IJNSA_ILi0EEESW_SW_EEEEENS5_IJNS4_10UnderscoreESZ_SZ_EEEEENS4_13SM90_TMA_LOADENS4_14ComposedLayoutINS4_7SwizzleILi2ELi4ELi3EEENS4_18smem_ptr_flag_bitsILi8EEENSV_INS5_IJNSA_ILi8EEESF_EEENS5_IJSF_SB_EEEEEEEvNS4_8identityES12_S1C_vS1D_EENS_8epilogue10collective18CollectiveEpilogueINS1F_23Sm100TmaWarpSpecializedILi2ELi2ELi64ELb0ELb0EEEJSG_NS5_IJNSV_ISE_SB_EENSV_ISF_SB_EEEEESH_SI_SH_SI_NS1F_6fusion15FusionCallbacksIS1J_NS1N_17LinearCombinationISH_fSH_fLNS_15FloatRoundStyleE2EEESG_S1M_JEEENS4_5SM1004TMEM4LOAD26SM100_TMEM_LOAD_32dp32b64xES12_S1C_NS4_39AutoVectorizingCopyWithAssumedAlignmentILi128EEENS4_14SM90_TMA_STOREES1C_S1Y_S1Y_EEEvvEEEEvNT_6ParamsE)
        /*0008*/ 	.word	0x000000e0


	//----- nvinfo : EIATTR_FRAME_SIZE
	.align		4
.L_19:
        /*000c*/ 	.byte	0x04, 0x11
        /*000e*/ 	.short	(.L_21 - .L_20)
	.align		4
.L_20:
        /*0010*/ 	.word	index@($__internal_2_$__cuda_sm10x_tcgen05_guardrail_trap_unallocated_columns_being_dealloced)
        /*0014*/ 	.word	0x00000000


	//----- nvinfo : EIATTR_FRAME_SIZE
	.align		4
.L_21:
        /*0018*/ 	.byte	0x04, 0x11
        /*001a*/ 	.short	(.L_23 - .L_22)
	.align		4
.L_22:
        /*001c*/ 	.word	index@($__internal_1_$__cuda_sm10x_tcgen05_guardrail_trap_phase_invalid_during_alloc)
        /*0020*/ 	.word	0x00000000


	//----- nvinfo : EIATTR_FRAME_SIZE
	.align		4
.L_23:
        /*0024*/ 	.byte	0x04, 0x11
        /*0026*/ 	.short	(.L_25 - .L_24)
	.align		4
.L_24:
        /*0028*/ 	.word	index@($__internal_0_$__cuda_sm10x_tcgen05_guardrail_trap_col_being_dealloced_not_returned_by_alloc)
        /*002c*/ 	.word	0x00000000


	//----- nvinfo : EIATTR_FRAME_SIZE
	.align		4
.L_25:
        /*0030*/ 	.byte	0x04, 0x11
        /*0032*/ 	.short	(.L_27 - .L_26)
	.align		4
.L_26:
        /*0034*/ 	.word	index@(_ZN7cutlass13device_kernelINS_4gemm6kernel13GemmUniversalIN4cute5tupleIJiiiiEEENS1_10collective13CollectiveMmaINS1_35MainloopSm100TmaUmmaWarpSpecializedILi5ELi2ELi4ENS5_IJNS4_1CILi1EEESB_SB_EEEEENS5_IJNSA_ILi128EEESE_NSA_ILi64EEEEEENS_12float_e4m3_tENS5_IJlSB_lEEESH_SI_NS4_8TiledMMAINS4_8MMA_AtomIJNS4_10MMA_TraitsINS4_19SM100_MMA_F8F6F4_SSEJSH_SH_fSE_SE_NS4_17integral_constantINS4_4UMMA5MajorELSP_0EEESQ_NSN_INSO_7ScaleInELSR_0EEESS_EEEEEENS4_6LayoutISC_NS5_IJNSA_ILi0EEESW_SW_EEEEENS5_IJNS4_10UnderscoreESZ_SZ_EEEEENS4_13SM90_TMA_LOADENS4_14ComposedLayoutINS4_7SwizzleILi2ELi4ELi3EEENS4_18smem_ptr_flag_bitsILi8EEENSV_INS5_IJNSA_ILi8EEESF_EEENS5_IJSF_SB_EEEEEEEvNS4_8identityES12_S1C_vS1D_EENS_8epilogue10collective18CollectiveEpilogueINS1F_23Sm100TmaWarpSpecializedILi2ELi2ELi64ELb0ELb0EEEJSG_NS5_IJNSV_ISE_SB_EENSV_ISF_SB_EEEEESH_SI_SH_SI_NS1F_6fusion15FusionCallbacksIS1J_NS1N_17LinearCombinationISH_fSH_fLNS_15FloatRoundStyleE2EEESG_S1M_JEEENS4_5SM1004TMEM4LOAD26SM100_TMEM_LOAD_32dp32b64xES12_S1C_NS4_39AutoVectorizingCopyWithAssumedAlignmentILi128EEENS4_14SM90_TMA_STOREES1C_S1Y_S1Y_EEEvvEEEEvNT_6ParamsE)
        /*0038*/ 	.word	0x00000000


	//----- nvinfo : EIATTR_MIN_STACK_SIZE
	.align		4
.L_27:
        /*003c*/ 	.byte	0x04, 0x12
        /*003e*/ 	.short	(.L_29 - .L_28)
	.align		4
.L_28:
        /*0040*/ 	.word	index@(_ZN7cutlass13device_kernelINS_4gemm6kernel13GemmUniversalIN4cute5tupleIJiiiiEEENS1_10collective13CollectiveMmaINS1_35MainloopSm100TmaUmmaWarpSpecializedILi5ELi2ELi4ENS5_IJNS4_1CILi1EEESB_SB_EEEEENS5_IJNSA_ILi128EEESE_NSA_ILi64EEEEEENS_12float_e4m3_tENS5_IJlSB_lEEESH_SI_NS4_8TiledMMAINS4_8MMA_AtomIJNS4_10MMA_TraitsINS4_19SM100_MMA_F8F6F4_SSEJSH_SH_fSE_SE_NS4_17integral_constantINS4_4UMMA5MajorELSP_0EEESQ_NSN_INSO_7ScaleInELSR_0EEESS_EEEEEENS4_6LayoutISC_NS5_IJNSA_ILi0EEESW_SW_EEEEENS5_IJNS4_10UnderscoreESZ_SZ_EEEEENS4_13SM90_TMA_LOADENS4_14ComposedLayoutINS4_7SwizzleILi2ELi4ELi3EEENS4_18smem_ptr_flag_bitsILi8EEENSV_INS5_IJNSA_ILi8EEESF_EEENS5_IJSF_SB_EEEEEEEvNS4_8identityES12_S1C_vS1D_EENS_8epilogue10collective18CollectiveEpilogueINS1F_23Sm100TmaWarpSpecializedILi2ELi2ELi64ELb0ELb0EEEJSG_NS5_IJNSV_ISE_SB_EENSV_ISF_SB_EEEEESH_SI_SH_SI_NS1F_6fusion15FusionCallbacksIS1J_NS1N_17LinearCombinationISH_fSH_fLNS_15FloatRoundStyleE2EEESG_S1M_JEEENS4_5SM1004TMEM4LOAD26SM100_TMEM_LOAD_32dp32b64xES12_S1C_NS4_39AutoVectorizingCopyWithAssumedAlignmentILi128EEENS4_14SM90_TMA_STOREES1C_S1Y_S1Y_EEEvvEEEEvNT_6ParamsE)
        /*0044*/ 	.word	0x00000000
.L_29:


//--------------------- .nv.compat                --------------------------
	.section	.nv.compat,"",@"SHT_CUDA_COMPAT_INFO"
	.align	4
        /*0000*/ 	.byte	0x02, 0x09, 0x01, 0x00, 0x02, 0x02, 0x02, 0x00, 0x02, 0x05, 0x05, 0x00, 0x03, 0x07, 0x01, 0x01
        /*0010*/ 	.byte	0x02, 0x03, 0x01, 0x00, 0x02, 0x06, 0x01, 0x00, 0x04, 0x0b, 0x08, 0x00, 0x09, 0x00, 0x00, 0x00
        /*0020*/ 	.byte	0x00, 0x00, 0x00, 0x00


//--------------------- .nv.info._ZN7cutlass13device_kernelINS_4gemm6kernel13GemmUniversalIN4cute5tupleIJiiiiEEENS1_10collective13CollectiveMmaINS1_35MainloopSm100TmaUmmaWarpSpecializedILi5ELi2ELi4ENS5_IJNS4_1CILi1EEESB_SB_EEEEENS5_IJNSA_ILi128EEESE_NSA_ILi64EEEEEENS_12float_e4m3_tENS5_IJlSB_lEEESH_SI_NS4_8TiledMMAINS4_8MMA_AtomIJNS4_10MMA_TraitsINS4_19SM100_MMA_F8F6F4_SSEJSH_SH_fSE_SE_NS4_17integral_constantINS4_4UMMA5MajorELSP_0EEESQ_NSN_INSO_7ScaleInELSR_0EEESS_EEEEEENS4_6LayoutISC_NS5_IJNSA_ILi0EEESW_SW_EEEEENS5_IJNS4_10UnderscoreESZ_SZ_EEEEENS4_13SM90_TMA_LOADENS4_14ComposedLayoutINS4_7SwizzleILi2ELi4ELi3EEENS4_18smem_ptr_flag_bitsILi8EEENSV_INS5_IJNSA_ILi8EEESF_EEENS5_IJSF_SB_EEEEEEEvNS4_8identityES12_S1C_vS1D_EENS_8epilogue10collective18CollectiveEpilogueINS1F_23Sm100TmaWarpSpecializedILi2ELi2ELi64ELb0ELb0EEEJSG_NS5_IJNSV_ISE_SB_EENSV_ISF_SB_EEEEESH_SI_SH_SI_NS1F_6fusion15FusionCallbacksIS1J_NS1N_17LinearCombinationISH_fSH_fLNS_15FloatRoundStyleE2EEESG_S1M_JEEENS4_5SM1004TMEM4LOAD26SM100_TMEM_LOAD_32dp32b64xES12_S1C_NS4_39AutoVectorizingCopyWithAssumedAlignmentILi128EEENS4_14SM90_TMA_STOREES1C_S1Y_S1Y_EEEvvEEEEvNT_6ParamsE --------------------------
	.section	.nv.info._ZN7cutlass13device_kernelINS_4gemm6kernel13GemmUniversalIN4cute5tupleIJiiiiEEENS1_10collective13CollectiveMmaINS1_35MainloopSm100TmaUmmaWarpSpecializedILi5ELi2ELi4ENS5_IJNS4_1CILi1EEESB_SB_EEEEENS5_IJNSA_ILi128EEESE_NSA_ILi64EEEEEENS_12float_e4m3_tENS5_IJlSB_lEEESH_SI_NS4_8TiledMMAINS4_8MMA_AtomIJNS4_10MMA_TraitsINS4_19SM100_MMA_F8F6F4_SSEJSH_SH_fSE_SE_NS4_17integral_constantINS4_4UMMA5MajorELSP_0EEESQ_NSN_INSO_7ScaleInELSR_0EEESS_EEEEEENS4_6LayoutISC_NS5_IJNSA_ILi0EEESW_SW_EEEEENS5_IJNS4_10UnderscoreESZ_SZ_EEEEENS4_13SM90_TMA_LOADENS4_14ComposedLayoutINS4_7SwizzleILi2ELi4ELi3EEENS4_18smem_ptr_flag_bitsILi8EEENSV_INS5_IJNSA_ILi8EEESF_EEENS5_IJSF_SB_EEEEEEEvNS4_8identityES12_S1C_vS1D_EENS_8epilogue10collective18CollectiveEpilogueINS1F_23Sm100TmaWarpSpecializedILi2ELi2ELi64ELb0ELb0EEEJSG_NS5_IJNSV_ISE_SB_EENSV_ISF_SB_EEEEESH_SI_SH_SI_NS1F_6fusion15FusionCallbacksIS1J_NS1N_17LinearCombinationISH_fSH_fLNS_15FloatRoundStyleE2EEESG_S1M_JEEENS4_5SM1004TMEM4LOAD26SM100_TMEM_LOAD_32dp32b64xES12_S1C_NS4_39AutoVectorizingCopyWithAssumedAlignmentILi128EEENS4_14SM90_TMA_STOREES1C_S1Y_S1Y_EEEvvEEEEvNT_6ParamsE,"",@"SHT_CUDA_INFO"
	.sectionflags	@""
	.align	4


	//----- nvinfo : EIATTR_CUDA_API_VERSION
	.align		4
        /*0000*/ 	.byte	0x04, 0x37
        /*0002*/ 	.short	(.L_31 - .L_30)
.L_30:
        /*0004*/ 	.word	0x00000082


	//----- nvinfo : EIATTR_KPARAM_INFO
	.align		4
.L_31:
        /*0008*/ 	.byte	0x04, 0x17
        /*000a*/ 	.short	(.L_33 - .L_32)
.L_32:
        /*000c*/ 	.word	0x00000000
        /*0010*/ 	.short	0x0000
        /*0012*/ 	.short	0x0000
        /*0014*/ 	.byte	0x00, 0xf0, 0x01, 0x20


	//----- nvinfo : EIATTR_AT_ENTRY_FRAGMENTS
	.align		4
.L_33:
        /*0018*/ 	.byte	0x04, 0x4f
        /*001a*/ 	.short	(.L_35 - .L_34)


	//   ....[0]....
.L_34:
        /*001c*/ 	.word	0x00000006


	//----- nvinfo : EIATTR_RESERVED_SMEM_USED
	.align		4
.L_35:
        /*0020*/ 	.byte	0x01, 0x41
	.zero		2


	//----- nvinfo : EIATTR_SPARSE_MMA_MASK
	.align		4
        /*0024*/ 	.byte	0x03, 0x50
        /*0026*/ 	.short	0x0000


	//----- nvinfo : EIATTR_TCGEN05_1CTA_USED
	.align		4
        /*0028*/ 	.byte	0x01, 0x51
	.zero		2


	//----- nvinfo : EIATTR_MAXREG_COUNT
	.align		4
        /*002c*/ 	.byte	0x03, 0x1b
        /*002e*/ 	.short	0x00ff


	//----- nvinfo : EIATTR_NUM_BARRIERS
	.align		4
        /*0030*/ 	.byte	0x02, 0x4c
        /*0032*/ 	.byte	0x07
	.zero		1


	//----- nvinfo : EIATTR_EXTERNS
	.align		4
        /*0034*/ 	.byte	0x04, 0x0f
        /*0036*/ 	.short	(.L_37 - .L_36)


	//   ....[0]....
	.align		4
.L_36:
        /*0038*/ 	.word	index@(__assertfail)


	//----- nvinfo : EIATTR_MERCURY_ISA_VERSION
	.align		4
.L_37:
        /*003c*/ 	.byte	0x03, 0x5f
        /*003e*/ 	.short	0x0101


	//----- nvinfo : EIATTR_INT_WARP_WIDE_INSTR_OFFSETS
	.align		4
        /*0040*/ 	.byte	0x04, 0x31
        /*0042*/ 	.short	(.L_39 - .L_38)


	//   ....[0]....
.L_38:
        /*0044*/ 	.word	0x00001da0


	//   ....[1]....
        /*0048*/ 	.word	0x000037a0


	//   ....[2]....
        /*004c*/ 	.word	0x000037c0


	//   ....[3]....
        /*0050*/ 	.word	0x000037f0


	//   ....[4]....
        /*0054*/ 	.word	0x00004120


	//   ....[5]....
        /*0058*/ 	.word	0x00004190


	//   ....[6]....
        /*005c*/ 	.word	0x00004370


	//   ....[7]....
        /*0060*/ 	.word	0x000044d0


	//----- nvinfo : EIATTR_COOP_GROUP_MASK_REGIDS
	.align		4
.L_39:
        /*0064*/ 	.byte	0x04, 0x29
        /*0066*/ 	.short	(.L_41 - .L_40)


	//   ....[0]....
.L_40:
        /*0068*/ 	.word	0xffffffff


	//   ....[1]....
        /*006c*/ 	.word	0xffffffff


	//   ....[2]....
        /*0070*/ 	.word	0xffffffff


	//   ....[3]....
        /*0074*/ 	.word	0xffffffff


	//   ....[4]....
        /*0078*/ 	.word	0xffffffff


	//   ....[5]....
        /*007c*/ 	.word	0xffffffff


	//   ....[6]....
        /*0080*/ 	.word	0xffffffff


	//   ....[7]....
        /*0084*/ 	.word	0xffffffff


	//   ....[8]....
        /*0088*/ 	.word	0xffffffff


	//   ....[9]....
        /*008c*/ 	.word	0xffffffff


	//   ....[10]....
        /*0090*/ 	.word	0xffffffff


	//   ....[11]....
        /*0094*/ 	.word	0xffffffff


	//   ....[12]....
        /*0098*/ 	.word	0xffffffff


	//----- nvinfo : EIATTR_COOP_GROUP_INSTR_OFFSETS
	.align		4
.L_41:
        /*009c*/ 	.byte	0x04, 0x28
        /*009e*/ 	.short	(.L_43 - .L_42)


	//   ....[0]....
.L_42:
        /*00a0*/ 	.word	0x00000090


	//   ....[1]....
        /*00a4*/ 	.word	0x000004d0


	//   ....[2]....
        /*00a8*/ 	.word	0x00000660


	//   ....[3]....
        /*00ac*/ 	.word	0x000007c0


	//   ....[4]....
        /*00b0*/ 	.word	0x000008c0


	//   ....[5]....
        /*00b4*/ 	.word	0x00000a30


	//   ....[6]....
        /*00b8*/ 	.word	0x00000bd0


	//   ....[7]....
        /*00bc*/ 	.word	0x00001c80


	//   ....[8]....
        /*00c0*/ 	.word	0x00002af0


	//   ....[9]....
        /*00c4*/ 	.word	0x00002d00


	//   ....[10]....
        /*00c8*/ 	.word	0x00002d30


	//   ....[11]....
        /*00cc*/ 	.word	0x00003680


	//   ....[12]....
        /*00d0*/ 	.word	0x000038b0


	//----- nvinfo : EIATTR_VRC_CTA_INIT_COUNT
	.align		4
.L_43:
        /*00d4*/ 	.byte	0x02, 0x4a
        /*00d6*/ 	.byte	0x80
	.zero		1


	//----- nvinfo : EIATTR_SYSCALL_OFFSETS
	.align		4
        /*00d8*/ 	.byte	0x04, 0x46
        /*00da*/ 	.short	(.L_45 - .L_44)


	//   ....[0]....
.L_44:
        /*00dc*/ 	.word	0x00004f00


	//   ....[1]....
        /*00e0*/ 	.word	0x00005040


	//   ....[2]....
        /*00e4*/ 	.word	0x000058a0


	//   ....[3]....
        /*00e8*/ 	.word	0x00006eb0


	//----- nvinfo : EIATTR_MBARRIER_INSTR_OFFSETS
	.align		4
.L_45:
        /*00ec*/ 	.byte	0x04, 0x39
        /*00ee*/ 	.short	(.L_47 - .L_46)


	//   ....[0]....
.L_46:
        /*00f0*/ 	.word	0x000005b0
        /*00f4*/ 	.word	0x000000ff
        /*00f8*/ 	.word	0x00000000
        /*00fc*/ 	.short	0x0100
        /*00fe*/ 	.byte	0x05
	.zero		1


	//   ....[1]....
        /*0100*/ 	.word	0x000005c0
        /*0104*/ 	.word	0x000000ff
        /*0108*/ 	.word	0x00000028
        /*010c*/ 	.short	0x0100
        /*010e*/ 	.byte	0x05
	.zero		1


	//   ....[2]....
        /*0110*/ 	.word	0x000005d0
        /*0114*/ 	.word	0x000000ff
        /*0118*/ 	.word	0x00000008
        /*011c*/ 	.short	0x0100
        /*011e*/ 	.byte	0x05
	.zero		1


	//   ....[3]....
        /*0120*/ 	.word	0x000005e0
        /*0124*/ 	.word	0x000000ff
        /*0128*/ 	.word	0x00000030
        /*012c*/ 	.short	0x0100
        /*012e*/ 	.byte	0x05
	.zero		1


	//   ....[4]....
        /*0130*/ 	.word	0x000005f0
        /*0134*/ 	.word	0x000000ff
        /*0138*/ 	.word	0x00000010
        /*013c*/ 	.short	0x0100
        /*013e*/ 	.byte	0x05
	.zero		1


	//   ....[5]....
        /*0140*/ 	.word	0x00000600
        /*0144*/ 	.word	0x000000ff
        /*0148*/ 	.word	0x00000038
        /*014c*/ 	.short	0x0100
        /*014e*/ 	.byte	0x05
	.zero		1


	//   ....[6]....
        /*0150*/ 	.word	0x00000610
        /*0154*/ 	.word	0x000000ff
        /*0158*/ 	.word	0x00000018
        /*015c*/ 	.short	0x0100
        /*015e*/ 	.byte	0x05
	.zero		1


	//   ....[7]....
        /*0160*/ 	.word	0x00000620
        /*0164*/ 	.word	0x000000ff
        /*0168*/ 	.word	0x00000040
        /*016c*/ 	.short	0x0100
        /*016e*/ 	.byte	0x05
	.zero		1


	//   ....[8]....
        /*0170*/ 	.word	0x00000630
        /*0174*/ 	.word	0x000000ff
        /*0178*/ 	.word	0x00000020
        /*017c*/ 	.short	0x0100
        /*017e*/ 	.byte	0x05
	.zero		1


	//   ....[9]....
        /*0180*/ 	.word	0x00000640
        /*0184*/ 	.word	0x000000ff
        /*0188*/ 	.word	0x00000048
        /*018c*/ 	.short	0x0100
        /*018e*/ 	.byte	0x05
	.zero		1


	//   ....[10]....
        /*0190*/ 	.word	0x00000770
        /*0194*/ 	.word	0x000000ff
        /*0198*/ 	.word	0x00000050
        /*019c*/ 	.short	0x0100
        /*019e*/ 	.byte	0x07
	.zero		1


	//   ....[11]....
        /*01a0*/ 	.word	0x00000780
        /*01a4*/ 	.word	0x000000ff
        /*01a8*/ 	.word	0x00000060
        /*01ac*/ 	.short	0x0100
        /*01ae*/ 	.byte	0x07
	.zero		1


	//   ....[12]....
        /*01b0*/ 	.word	0x00000790
        /*01b4*/ 	.word	0x000000ff
        /*01b8*/ 	.word	0x00000058
        /*01bc*/ 	.short	0x0100
        /*01be*/ 	.byte	0x07
	.zero		1


	//   ....[13]....
        /*01c0*/ 	.word	0x000007a0
        /*01c4*/ 	.word	0x000000ff
        /*01c8*/ 	.word	0x00000068
        /*01cc*/ 	.short	0x0100
        /*01ce*/ 	.byte	0x07
	.zero		1


	//   ....[14]....
        /*01d0*/ 	.word	0x00000890
        /*01d4*/ 	.word	0x000000ff
        /*01d8*/ 	.word	0x00000070
        /*01dc*/ 	.short	0x0100
        /*01de*/ 	.byte	0x05
	.zero		1


	//   ....[15]....
        /*01e0*/ 	.word	0x000008a0
        /*01e4*/ 	.word	0x000000ff
        /*01e8*/ 	.word	0x00000078
        /*01ec*/ 	.short	0x0100
        /*01ee*/ 	.byte	0x05
	.zero		1


	//   ....[16]....
        /*01f0*/ 	.word	0x000009e0
        /*01f4*/ 	.word	0x000000ff
        /*01f8*/ 	.word	0x00000080
        /*01fc*/ 	.short	0x0100
        /*01fe*/ 	.byte	0x05
	.zero		1


	//   ....[17]....
        /*0200*/ 	.word	0x000009f0
        /*0204*/ 	.word	0x000000ff
        /*0208*/ 	.word	0x00000090
        /*020c*/ 	.short	0x0100
        /*020e*/ 	.byte	0x05
	.zero		1


	//   ....[18]....
        /*0210*/ 	.word	0x00000a00
        /*0214*/ 	.word	0x000000ff
        /*0218*/ 	.word	0x00000088
        /*021c*/ 	.short	0x0100
        /*021e*/ 	.byte	0x05
	.zero		1


	//   ....[19]....
        /*0220*/ 	.word	0x00000a10
        /*0224*/ 	.word	0x000000ff
        /*0228*/ 	.word	0x00000098
        /*022c*/ 	.short	0x0100
        /*022e*/ 	.byte	0x05
	.zero		1


	//   ....[20]....
        /*0230*/ 	.word	0x00000b40
        /*0234*/ 	.word	0x000000ff
        /*0238*/ 	.word	0x000000a0
        /*023c*/ 	.short	0x0100
        /*023e*/ 	.byte	0x07
	.zero		1


	//   ....[21]....
        /*0240*/ 	.word	0x00000b50
        /*0244*/ 	.word	0x000000ff
        /*0248*/ 	.word	0x000000c0
        /*024c*/ 	.short	0x0100
        /*024e*/ 	.byte	0x07
	.zero		1


	//   ....[22]....
        /*0250*/ 	.word	0x00000b60
        /*0254*/ 	.word	0x000000ff
        /*0258*/ 	.word	0x000000a8
        /*025c*/ 	.short	0x0100
        /*025e*/ 	.byte	0x07
	.zero		1


	//   ....[23]....
        /*0260*/ 	.word	0x00000b70
        /*0264*/ 	.word	0x000000ff
        /*0268*/ 	.word	0x000000c8
        /*026c*/ 	.short	0x0100
        /*026e*/ 	.byte	0x07
	.zero		1


	//   ....[24]....
        /*0270*/ 	.word	0x00000b80
        /*0274*/ 	.word	0x000000ff
        /*0278*/ 	.word	0x000000b0
        /*027c*/ 	.short	0x0100
        /*027e*/ 	.byte	0x07
	.zero		1


	//   ....[25]....
        /*0280*/ 	.word	0x00000b90
        /*0284*/ 	.word	0x000000ff
        /*0288*/ 	.word	0x000000d0
        /*028c*/ 	.short	0x0100
        /*028e*/ 	.byte	0x07
	.zero		1


	//   ....[26]....
        /*0290*/ 	.word	0x00000ba0
        /*0294*/ 	.word	0x000000ff
        /*0298*/ 	.word	0x000000b8
        /*029c*/ 	.short	0x0100
        /*029e*/ 	.byte	0x07
	.zero		1


	//   ....[27]....
        /*02a0*/ 	.word	0x00000bb0
        /*02a4*/ 	.word	0x000000ff
        /*02a8*/ 	.word	0x000000d8
        /*02ac*/ 	.short	0x0100
        /*02ae*/ 	.byte	0x07
	.zero		1


	//   ....[28]....
        /*02b0*/ 	.word	0x00000ca0
        /*02b4*/ 	.word	0x000000ff
        /*02b8*/ 	.word	0x000000e0
        /*02bc*/ 	.short	0x0100
        /*02be*/ 	.byte	0x05
	.zero		1


	//   ....[29]....
        /*02c0*/ 	.word	0x00000cb0
        /*02c4*/ 	.word	0x000000ff
        /*02c8*/ 	.word	0x000000f0
        /*02cc*/ 	.short	0x0100
        /*02ce*/ 	.byte	0x05
	.zero		1


	//   ....[30]....
        /*02d0*/ 	.word	0x00000cc0
        /*02d4*/ 	.word	0x000000ff
        /*02d8*/ 	.word	0x000000e8
        /*02dc*/ 	.short	0x0100
        /*02de*/ 	.byte	0x05
	.zero		1


	//   ....[31]....
        /*02e0*/ 	.word	0x00000cd0
        /*02e4*/ 	.word	0x000000ff
        /*02e8*/ 	.word	0x000000f8
        /*02ec*/ 	.short	0x0100
        /*02ee*/ 	.byte	0x05
	.zero		1


	//   ....[32]....
        /*02f0*/ 	.word	0x000015a0
        /*02f4*/ 	.word	0x00000003
        /*02f8*/ 	.word	0x000000f0
        /*02fc*/ 	.short	0x010a
        /*02fe*/ 	.byte	0xff
	.zero		1


	//   ....[33]....
        /*0300*/ 	.word	0x000015d0
        /*0304*/ 	.word	0x00000003
        /*0308*/ 	.word	0x000000e0
        /*030c*/ 	.short	0x0101
        /*030e*/ 	.byte	0xff
	.zero		1


	//   ....[34]....
        /*0310*/ 	.word	0x000016a0
        /*0314*/ 	.word	0x000000ff
        /*0318*/ 	.word	0x00000028
        /*031c*/ 	.short	0x010a
        /*031e*/ 	.byte	0x08
	.zero		1


	//   ....[35]....
        /*0320*/ 	.word	0x00001740
        /*0324*/ 	.word	0x000000ff
        /*0328*/ 	.word	0x00000028
        /*032c*/ 	.short	0x010a
        /*032e*/ 	.byte	0x21
	.zero		1


	//   ....[36]....
        /*0330*/ 	.word	0x000018a0
        /*0334*/ 	.word	0x000000ff
        /*0338*/ 	.word	0x00000028
        /*033c*/ 	.short	0x010a
        /*033e*/ 	.byte	0x08
	.zero		1


	//   ....[37]....
        /*0340*/ 	.word	0x00001990
        /*0344*/ 	.word	0x000000ff
        /*0348*/ 	.word	0x00000078
        /*034c*/ 	.short	0x0101
        /*034e*/ 	.byte	0x04
	.zero		1


	//   ....[38]....
        /*0350*/ 	.word	0x000019b0
        /*0354*/ 	.word	0x000000ff
        /*0358*/ 	.word	0x00000028
        /*035c*/ 	.short	0x010a
        /*035e*/ 	.byte	0x08
	.zero		1


	//   ....[39]....
        /*0360*/ 	.word	0x00001a30
        /*0364*/ 	.word	0x000000ff
        /*0368*/ 	.word	0x00000028
        /*036c*/ 	.short	0x010a
        /*036e*/ 	.byte	0x11
	.zero		1


	//   ....[40]....
        /*0370*/ 	.word	0x00001b90
        /*0374*/ 	.word	0x000000ff
        /*0378*/ 	.word	0x00000028
        /*037c*/ 	.short	0x010a
        /*037e*/ 	.byte	0x08
	.zero		1


	//   ....[41]....
        /*0380*/ 	.word	0x00001cb0
        /*0384*/ 	.word	0x00000002
        /*0388*/ 	.word	0x00000080
        /*038c*/ 	.short	0x010a
        /*038e*/ 	.byte	0xff
	.zero		1


	//   ....[42]....
        /*0390*/ 	.word	0x00001d70
        /*0394*/ 	.word	0x00000002
        /*0398*/ 	.word	0x00000000
        /*039c*/ 	.short	0x0101
        /*039e*/ 	.byte	0xff
	.zero		1


	//   ....[43]....
        /*03a0*/ 	.word	0x000022d0
        /*03a4*/ 	.word	0x000000ff
        /*03a8*/ 	.word	0x00000000
        /*03ac*/ 	.short	0x010a
        /*03ae*/ 	.byte	0x05
	.zero		1


	//   ....[44]....
        /*03b0*/ 	.word	0x00002360
        /*03b4*/ 	.word	0x000000ff
        /*03b8*/ 	.word	0x00000000
        /*03bc*/ 	.short	0x010a
        /*03be*/ 	.byte	0x05
	.zero		1


	//   ....[45]....
        /*03c0*/ 	.word	0x000023f0
        /*03c4*/ 	.word	0x000000ff
        /*03c8*/ 	.word	0x00000000
        /*03cc*/ 	.short	0x010a
        /*03ce*/ 	.byte	0x05
	.zero		1


	//   ....[46]....
        /*03d0*/ 	.word	0x00002480
        /*03d4*/ 	.word	0x000000ff
        /*03d8*/ 	.word	0x00000000
        /*03dc*/ 	.short	0x010a
        /*03de*/ 	.byte	0x05
	.zero		1


	//   ....[47]....
        /*03e0*/ 	.word	0x00002520
        /*03e4*/ 	.word	0x00000000
        /*03e8*/ 	.word	0x00000000
        /*03ec*/ 	.short	0x010a
        /*03ee*/ 	.byte	0xff
	.zero		1


	//   ....[48]....
        /*03f0*/ 	.word	0x00002640
        /*03f4*/ 	.word	0x00000000
        /*03f8*/ 	.word	0x000000e0
        /*03fc*/ 	.short	0x010a
        /*03fe*/ 	.byte	0xff
	.zero		1


	//   ....[49]....
        /*0400*/ 	.word	0x000026a0
        /*0404*/ 	.word	0x00000004
        /*0408*/ 	.word	0x00000000
        /*040c*/ 	.short	0x0101
        /*040e*/ 	.byte	0xff
	.zero		1


	//   ....[50]....
        /*0410*/ 	.word	0x000026c0
        /*0414*/ 	.word	0x000000ff
        /*0418*/ 	.word	0x00000090
        /*041c*/ 	.short	0x010a
        /*041e*/ 	.byte	0x05
	.zero		1


	//   ....[51]....
        /*0420*/ 	.word	0x000027e0
        /*0424*/ 	.word	0x00000000
        /*0428*/ 	.word	0x00000080
        /*042c*/ 	.short	0x010a
        /*042e*/ 	.byte	0xff
	.zero		1


	//   ....[52]....
        /*0430*/ 	.word	0x000028f0
        /*0434*/ 	.word	0x00000000
        /*0438*/ 	.word	0x00000000
        /*043c*/ 	.short	0x0101
        /*043e*/ 	.byte	0xff
	.zero		1


	//   ....[53]....
        /*0440*/ 	.word	0x00002980
        /*0444*/ 	.word	0x000000ff
        /*0448*/ 	.word	0x00000090
        /*044c*/ 	.short	0x0106
        /*044e*/ 	.byte	0x05
	.zero		1


	//   ....[54]....
        /*0450*/ 	.word	0x000029a0
        /*0454*/ 	.word	0x000000ff
        /*0458*/ 	.word	0x00000090
        /*045c*/ 	.short	0x010a
        /*045e*/ 	.byte	0x05
	.zero		1


	//   ....[55]....
        /*0460*/ 	.word	0x00002a30
        /*0464*/ 	.word	0x000000ff
        /*0468*/ 	.word	0x00000090
        /*046c*/ 	.short	0x0106
        /*046e*/ 	.byte	0x04
	.zero		1


	//   ....[56]....
        /*0470*/ 	.word	0x00002a70
        /*0474*/ 	.word	0x00000000
        /*0478*/ 	.word	0x00000090
        /*047c*/ 	.short	0x010a
        /*047e*/ 	.byte	0xff
	.zero		1


	//   ....[57]....
        /*0480*/ 	.word	0x00002f70
        /*0484*/ 	.word	0x00000000
        /*0488*/ 	.word	0x00000080
        /*048c*/ 	.short	0x010a
        /*048e*/ 	.byte	0xff
	.zero		1


	//   ....[58]....
        /*0490*/ 	.word	0x00003080
        /*0494*/ 	.word	0x00000003
        /*0498*/ 	.word	0x00000000
        /*049c*/ 	.short	0x0101
        /*049e*/ 	.byte	0xff
	.zero		1


	//   ....[59]....
        /*04a0*/ 	.word	0x00003090
        /*04a4*/ 	.word	0x000000ff
        /*04a8*/ 	.word	0x00000000
        /*04ac*/ 	.short	0x010a
        /*04ae*/ 	.byte	0x04
	.zero		1


	//   ....[60]....
        /*04b0*/ 	.word	0x000030b0
        /*04b4*/ 	.word	0x000000ff
        /*04b8*/ 	.word	0x000000c0
        /*04bc*/ 	.short	0x010a
        /*04be*/ 	.byte	0x08
	.zero		1


	//   ....[61]....
        /*04c0*/ 	.word	0x00003180
        /*04c4*/ 	.word	0x000000ff
        /*04c8*/ 	.word	0x00000000
        /*04cc*/ 	.short	0x010a
        /*04ce*/ 	.byte	0x07
	.zero		1


	//   ....[62]....
        /*04d0*/ 	.word	0x000032c0
        /*04d4*/ 	.word	0x000000ff
        /*04d8*/ 	.word	0x00000000
        /*04dc*/ 	.short	0x010a
        /*04de*/ 	.byte	0x04
	.zero		1


	//   ....[63]....
        /*04e0*/ 	.word	0x000034b0
        /*04e4*/ 	.word	0x000000ff
        /*04e8*/ 	.word	0x00000000
        /*04ec*/ 	.short	0x010a
        /*04ee*/ 	.byte	0x05
	.zero		1


	//   ....[64]....
        /*04f0*/ 	.word	0x00003540
        /*04f4*/ 	.word	0x000000ff
        /*04f8*/ 	.word	0x00000000
        /*04fc*/ 	.short	0x010a
        /*04fe*/ 	.byte	0x05
	.zero		1


	//   ....[65]....
        /*0500*/ 	.word	0x000035d0
        /*0504*/ 	.word	0x000000ff
        /*0508*/ 	.word	0x00000000
        /*050c*/ 	.short	0x010a
        /*050e*/ 	.byte	0x05
	.zero		1


	//   ....[66]....
        /*0510*/ 	.word	0x00003660
        /*0514*/ 	.word	0x000000ff
        /*0518*/ 	.word	0x00000000
        /*051c*/ 	.short	0x010a
        /*051e*/ 	.byte	0x07
	.zero		1


	//   ....[67]....
        /*0520*/ 	.word	0x00003ac0
        /*0524*/ 	.word	0x00000000
        /*0528*/ 	.word	0x00000080
        /*052c*/ 	.short	0x010a
        /*052e*/ 	.byte	0xff
	.zero		1


	//   ....[68]....
        /*0530*/ 	.word	0x00003b80
        /*0534*/ 	.word	0x00000000
        /*0538*/ 	.word	0x00000000
        /*053c*/ 	.short	0x0101
        /*053e*/ 	.byte	0xff
	.zero		1


	//   ....[69]....
        /*0540*/ 	.word	0x00003ea0
        /*0544*/ 	.word	0x000000ff
        /*0548*/ 	.word	0x00000078
        /*054c*/ 	.short	0x010a
        /*054e*/ 	.byte	0x07
	.zero		1


	//   ....[70]....
        /*0550*/ 	.word	0x00004090
        /*0554*/ 	.word	0x000000ff
        /*0558*/ 	.word	0x00000060
        /*055c*/ 	.short	0x010a
        /*055e*/ 	.byte	0x07
	.zero		1


	//   ....[71]....
        /*0560*/ 	.word	0x00004260
        /*0564*/ 	.word	0x000000ff
        /*0568*/ 	.word	0x00000050
        /*056c*/ 	.short	0x010b
        /*056e*/ 	.byte	0x07
	.zero		1


	//   ....[72]....
        /*0570*/ 	.word	0x000042d0
        /*0574*/ 	.word	0x000000ff
        /*0578*/ 	.word	0x00000000
        /*057c*/ 	.short	0x0101
        /*057e*/ 	.byte	0x08
	.zero		1


	//   ....[73]....
        /*0580*/ 	.word	0x00004300
        /*0584*/ 	.word	0x000000ff
        /*0588*/ 	.word	0x00000068
        /*058c*/ 	.short	0x010a
        /*058e*/ 	.byte	0x07
	.zero		1


	//   ....[74]....
        /*0590*/ 	.word	0x00004510
        /*0594*/ 	.word	0x000000ff
        /*0598*/ 	.word	0x00000058
        /*059c*/ 	.short	0x010b
        /*059e*/ 	.byte	0x07
	.zero		1


	//   ....[75]....
        /*05a0*/ 	.word	0x00004530
        /*05a4*/ 	.word	0x000000ff
        /*05a8*/ 	.word	0x00000000
        /*05ac*/ 	.short	0x0101
        /*05ae*/ 	.byte	0x0d
	.zero		1


	//   ....[76]....
        /*05b0*/ 	.word	0x00004560
        /*05b4*/ 	.word	0x000000ff
        /*05b8*/ 	.word	0x00000060
        /*05bc*/ 	.short	0x010a
        /*05be*/ 	.byte	0x07
	.zero		1


	//   ....[77]....
        /*05c0*/ 	.word	0x000045a0
        /*05c4*/ 	.word	0x00000000
        /*05c8*/ 	.word	0x00000068
        /*05cc*/ 	.short	0x010a
        /*05ce*/ 	.byte	0xff
	.zero		1


	//   ....[78]....
        /*05d0*/ 	.word	0x000048d0
        /*05d4*/ 	.word	0x00000000
        /*05d8*/ 	.word	0x00000080
        /*05dc*/ 	.short	0x010a
        /*05de*/ 	.byte	0xff
	.zero		1


	//   ....[79]....
        /*05e0*/ 	.word	0x000049e0
        /*05e4*/ 	.word	0x00000000
        /*05e8*/ 	.word	0x00000000
        /*05ec*/ 	.short	0x0101
        /*05ee*/ 	.byte	0xff
	.zero		1


	//   ....[80]....
        /*05f0*/ 	.word	0x00005440
        /*05f4*/ 	.word	0x00000003
        /*05f8*/ 	.word	0x00000050
        /*05fc*/ 	.short	0x010a
        /*05fe*/ 	.byte	0xff
	.zero		1


	//   ....[81]....
        /*0600*/ 	.word	0x00005480
        /*0604*/ 	.word	0x000000cf
        /*0608*/ 	.word	0x000000a0
        /*060c*/ 	.short	0x010a
        /*060e*/ 	.byte	0xff
	.zero		1


	//   ....[82]....
        /*0610*/ 	.word	0x000055b0
        /*0614*/ 	.word	0x00000003
        /*0618*/ 	.word	0x00000050
        /*061c*/ 	.short	0x010a
        /*061e*/ 	.byte	0xff
	.zero		1


	//   ....[83]....
        /*0620*/ 	.word	0x00005710
        /*0624*/ 	.word	0x00000000
        /*0628*/ 	.word	0x00000000
        /*062c*/ 	.short	0x0101
        /*062e*/ 	.byte	0xff
	.zero		1


	//   ....[84]....
        /*0630*/ 	.word	0x00005770
        /*0634*/ 	.word	0x000000cf
        /*0638*/ 	.word	0x000000a0
        /*063c*/ 	.short	0x010a
        /*063e*/ 	.byte	0xff
	.zero		1


	//   ....[85]....
        /*0640*/ 	.word	0x00006b20
        /*0644*/ 	.word	0x000000d2
        /*0648*/ 	.word	0x00000050
        /*064c*/ 	.short	0x010a
        /*064e*/ 	.byte	0xff
	.zero		1


	//   ....[86]....
        /*0650*/ 	.word	0x00006bf0
        /*0654*/ 	.word	0x000000d2
        /*0658*/ 	.word	0x00000050
        /*065c*/ 	.short	0x010a
        /*065e*/ 	.byte	0xff
	.zero		1


	//   ....[87]....
        /*0660*/ 	.word	0x00006d30
        /*0664*/ 	.word	0x00000003
        /*0668*/ 	.word	0x00000000
        /*066c*/ 	.short	0x0101
        /*066e*/ 	.byte	0xff
	.zero		1


	//   ....[88]....
        /*0670*/ 	.word	0x00007240
        /*0674*/ 	.word	0x000000ff
        /*0678*/ 	.word	0x00000000
        /*067c*/ 	.short	0x0101
        /*067e*/ 	.byte	0x05
	.zero		1


	//   ....[89]....
        /*0680*/ 	.word	0x000081c0
        /*0684*/ 	.word	0x00000003
        /*0688*/ 	.word	0x000000f0
        /*068c*/ 	.short	0x010a
        /*068e*/ 	.byte	0xff
	.zero		1


	//   ....[90]....
        /*0690*/ 	.word	0x00008220
        /*0694*/ 	.word	0x00000002
        /*0698*/ 	.word	0x00000028
        /*069c*/ 	.short	0x010a
        /*069e*/ 	.byte	0xff
	.zero		1


	//   ....[91]....
        /*06a0*/ 	.word	0x00008280
        /*06a4*/ 	.word	0x00000002
        /*06a8*/ 	.word	0x00000028
        /*06ac*/ 	.short	0x010a
        /*06ae*/ 	.byte	0xff
	.zero		1


	//   ....[92]....
        /*06b0*/ 	.word	0x000082d0
        /*06b4*/ 	.word	0x00000002
        /*06b8*/ 	.word	0x00000080
        /*06bc*/ 	.short	0x010a
        /*06be*/ 	.byte	0xff
	.zero		1


	//   ....[93]....
        /*06c0*/ 	.word	0x00008330
        /*06c4*/ 	.word	0x00000000
        /*06c8*/ 	.word	0x00000000
        /*06cc*/ 	.short	0x010a
        /*06ce*/ 	.byte	0xff
	.zero		1


	//   ....[94]....
        /*06d0*/ 	.word	0x00008390
        /*06d4*/ 	.word	0x00000000
        /*06d8*/ 	.word	0x00000000
        /*06dc*/ 	.short	0x010a
        /*06de*/ 	.byte	0xff
	.zero		1


	//   ....[95]....
        /*06e0*/ 	.word	0x000083f0
        /*06e4*/ 	.word	0x00000000
        /*06e8*/ 	.word	0x00000000
        /*06ec*/ 	.short	0x010a
        /*06ee*/ 	.byte	0xff
	.zero		1


	//   ....[96]....
        /*06f0*/ 	.word	0x00008450
        /*06f4*/ 	.word	0x00000000
        /*06f8*/ 	.word	0x00000000
        /*06fc*/ 	.short	0x010a
        /*06fe*/ 	.byte	0xff
	.zero		1


	//   ....[97]....
        /*0700*/ 	.word	0x000084a0
        /*0704*/ 	.word	0x00000000
        /*0708*/ 	.word	0x000000e0
        /*070c*/ 	.short	0x010a
        /*070e*/ 	.byte	0xff
	.zero		1


	//   ....[98]....
        /*0710*/ 	.word	0x00008500
        /*0714*/ 	.word	0x00000000
        /*0718*/ 	.word	0x00000090
        /*071c*/ 	.short	0x010a
        /*071e*/ 	.byte	0xff
	.zero		1


	//   ....[99]....
        /*0720*/ 	.word	0x00008550
        /*0724*/ 	.word	0x00000000
        /*0728*/ 	.word	0x00000080
        /*072c*/ 	.short	0x010a
        /*072e*/ 	.byte	0xff
	.zero		1


	//   ....[100]....
        /*0730*/ 	.word	0x000085b0
        /*0734*/ 	.word	0x00000000
        /*0738*/ 	.word	0x00000090
        /*073c*/ 	.short	0x010a
        /*073e*/ 	.byte	0xff
	.zero		1


	//   ....[101]....
        /*0740*/ 	.word	0x00008600
        /*0744*/ 	.word	0x00000000
        /*0748*/ 	.word	0x00000080
        /*074c*/ 	.short	0x010a
        /*074e*/ 	.byte	0xff
	.zero		1


	//   ....[102]....
        /*0750*/ 	.word	0x00008660
        /*0754*/ 	.word	0x00000003
        /*0758*/ 	.word	0x000000c0
        /*075c*/ 	.short	0x010a
        /*075e*/ 	.byte	0xff
	.zero		1


	//   ....[103]....
        /*0760*/ 	.word	0x000086c0
        /*0764*/ 	.word	0x00000000
        /*0768*/ 	.word	0x00000000
        /*076c*/ 	.short	0x010a
        /*076e*/ 	.byte	0xff
	.zero		1


	//   ....[104]....
        /*0770*/ 	.word	0x00008720
        /*0774*/ 	.word	0x00000000
        /*0778*/ 	.word	0x00000000
        /*077c*/ 	.short	0x010a
        /*077e*/ 	.byte	0xff
	.zero		1


	//   ....[105]....
        /*0780*/ 	.word	0x00008780
        /*0784*/ 	.word	0x00000000
        /*0788*/ 	.word	0x00000000
        /*078c*/ 	.short	0x010a
        /*078e*/ 	.byte	0xff
	.zero		1


	//   ....[106]....
        /*0790*/ 	.word	0x000087e0
        /*0794*/ 	.word	0x00000000
        /*0798*/ 	.word	0x00000000
        /*079c*/ 	.short	0x010a
        /*079e*/ 	.byte	0xff
	.zero		1


	//   ....[107]....
        /*07a0*/ 	.word	0x00008840
        /*07a4*/ 	.word	0x00000000
        /*07a8*/ 	.word	0x00000000
        /*07ac*/ 	.short	0x010a
        /*07ae*/ 	.byte	0xff
	.zero		1


	//   ....[108]....
        /*07b0*/ 	.word	0x00008890
        /*07b4*/ 	.word	0x00000000
        /*07b8*/ 	.word	0x00000080
        /*07bc*/ 	.short	0x010a
        /*07be*/ 	.byte	0xff
	.zero		1


	//   ....[109]....
        /*07c0*/ 	.word	0x000088f0
        /*07c4*/ 	.word	0x00000000
        /*07c8*/ 	.word	0x00000078
        /*07cc*/ 	.short	0x010a
        /*07ce*/ 	.byte	0xff
	.zero		1


	//   ....[110]....
        /*07d0*/ 	.word	0x00008950
        /*07d4*/ 	.word	0x00000003
        /*07d8*/ 	.word	0x00000060
        /*07dc*/ 	.short	0x010a
        /*07de*/ 	.byte	0xff
	.zero		1


	//   ....[111]....
        /*07e0*/ 	.word	0x000089b0
        /*07e4*/ 	.word	0x00000003
        /*07e8*/ 	.word	0x00000068
        /*07ec*/ 	.short	0x010a
        /*07ee*/ 	.byte	0xff
	.zero		1


	//   ....[112]....
        /*07f0*/ 	.word	0x00008a10
        /*07f4*/ 	.word	0x00000000
        /*07f8*/ 	.word	0x00000060
        /*07fc*/ 	.short	0x010a
        /*07fe*/ 	.byte	0xff
	.zero		1


	//   ....[113]....
        /*0800*/ 	.word	0x00008a60
        /*0804*/ 	.word	0x00000000
        /*0808*/ 	.word	0x00000080
        /*080c*/ 	.short	0x010a
        /*080e*/ 	.byte	0xff
	.zero		1


	//   ....[114]....
        /*0810*/ 	.word	0x00008ab0
        /*0814*/ 	.word	0x00000003
        /*0818*/ 	.word	0x00000050
        /*081c*/ 	.short	0x010a
        /*081e*/ 	.byte	0xff
	.zero		1


	//   ....[115]....
        /*0820*/ 	.word	0x00008b00
        /*0824*/ 	.word	0x000000cf
        /*0828*/ 	.word	0x000000a0
        /*082c*/ 	.short	0x010a
        /*082e*/ 	.byte	0xff
	.zero		1


	//   ....[116]....
        /*0830*/ 	.word	0x00008b50
        /*0834*/ 	.word	0x000000d2
        /*0838*/ 	.word	0x00000050
        /*083c*/ 	.short	0x010a
        /*083e*/ 	.byte	0xff
	.zero		1


	//----- nvinfo : EIATTR_NUM_MBARRIERS
	.align		4
.L_47:
        /*0840*/ 	.byte	0x03, 0x38
        /*0842*/ 	.short	0x0020


	//----- nvinfo : EIATTR_EXIT_INSTR_OFFSETS
	.align		4
        /*0844*/ 	.byte	0x04, 0x1c
        /*0846*/ 	.short	(.L_49 - .L_48)


	//   ....[0]....
.L_48:
        /*0848*/ 	.word	0x00002550


	//   ....[1]....
        /*084c*/ 	.word	0x00002a40


	//   ....[2]....
        /*0850*/ 	.word	0x00002aa0


	//   ....[3]....
        /*0854*/ 	.word	0x000038c0


	//   ....[4]....
        /*0858*/ 	.word	0x000045d0


	//   ....[5]....
        /*085c*/ 	.word	0x00004610


	//   ....[6]....
        /*0860*/ 	.word	0x000081b0


	//----- nvinfo : EIATTR_MAX_THREADS
	.align		4
.L_49:
        /*0864*/ 	.byte	0x04, 0x05
        /*0866*/ 	.short	(.L_51 - .L_50)
.L_50:
        /*0868*/ 	.word	0x00000100
        /*086c*/ 	.word	0x00000001
        /*0870*/ 	.word	0x00000001


	//----- nvinfo : EIATTR_CRS_STACK_SIZE
	.align		4
.L_51:
        /*0874*/ 	.byte	0x04, 0x1e
        /*0876*/ 	.short	(.L_53 - .L_52)
.L_52:
        /*0878*/ 	.word	0x00000000


	//----- nvinfo : EIATTR_CBANK_PARAM_SIZE
	.align		4
.L_53:
        /*087c*/ 	.byte	0x03, 0x19
        /*087e*/ 	.short	0x0800


	//----- nvinfo : EIATTR_PARAM_CBANK
	.align		4
        /*0880*/ 	.byte	0x04, 0x0a
        /*0882*/ 	.short	(.L_55 - .L_54)
	.align		4
.L_54:
        /*0884*/ 	.word	index@(.nv.constant0._ZN7cutlass13device_kernelINS_4gemm6kernel13GemmUniversalIN4cute5tupleIJiiiiEEENS1_10collective13CollectiveMmaINS1_35MainloopSm100TmaUmmaWarpSpecializedILi5ELi2ELi4ENS5_IJNS4_1CILi1EEESB_SB_EEEEENS5_IJNSA_ILi128EEESE_NSA_ILi64EEEEEENS_12float_e4m3_tENS5_IJlSB_lEEESH_SI_NS4_8TiledMMAINS4_8MMA_AtomIJNS4_10MMA_TraitsINS4_19SM100_MMA_F8F6F4_SSEJSH_SH_fSE_SE_NS4_17integral_constantINS4_4UMMA5MajorELSP_0EEESQ_NSN_INSO_7ScaleInELSR_0EEESS_EEEEEENS4_6LayoutISC_NS5_IJNSA_ILi0EEESW_SW_EEEEENS5_IJNS4_10UnderscoreESZ_SZ_EEEEENS4_13SM90_TMA_LOADENS4_14ComposedLayoutINS4_7SwizzleILi2ELi4ELi3EEENS4_18smem_ptr_flag_bitsILi8EEENSV_INS5_IJNSA_ILi8EEESF_EEENS5_IJSF_SB_EEEEEEEvNS4_8identityES12_S1C_vS1D_EENS_8epilogue10collective18CollectiveEpilogueINS1F_23Sm100TmaWarpSpecializedILi2ELi2ELi64ELb0ELb0EEEJSG_NS5_IJNSV_ISE_SB_EENSV_ISF_SB_EEEEESH_SI_SH_SI_NS1F_6fusion15FusionCallbacksIS1J_NS1N_17LinearCombinationISH_fSH_fLNS_15FloatRoundStyleE2EEESG_S1M_JEEENS4_5SM1004TMEM4LOAD26SM100_TMEM_LOAD_32dp32b64xES12_S1C_NS4_39AutoVectorizingCopyWithAssumedAlignmentILi128EEENS4_14SM90_TMA_STOREES1C_S1Y_S1Y_EEEvvEEEEvNT_6ParamsE)
        /*0888*/ 	.short	0x0380
        /*088a*/ 	.short	0x0800


	//----- nvinfo : EIATTR_SW_WAR
	.align		4
.L_55:
        /*088c*/ 	.byte	0x04, 0x36
        /*088e*/ 	.short	(.L_57 - .L_56)
.L_56:
        /*0890*/ 	.word	0x00000008
.L_57:


//--------------------- .nv.callgraph             --------------------------
	.section	.nv.callgraph,"",@"SHT_CUDA_CALLGRAPH"
	.align	4
	.sectionentsize	8
	.align		4
        /*0000*/ 	.word	0x00000000
	.align		4
        /*0004*/ 	.word	0xffffffff
	.align		4
        /*0008*/ 	.word	index@(_ZN7cutlass13device_kernelINS_4gemm6kernel13GemmUniversalIN4cute5tupleIJiiiiEEENS1_10collective13CollectiveMmaINS1_35MainloopSm100TmaUmmaWarpSpecializedILi5ELi2ELi4ENS5_IJNS4_1CILi1EEESB_SB_EEEEENS5_IJNSA_ILi128EEESE_NSA_ILi64EEEEEENS_12float_e4m3_tENS5_IJlSB_lEEESH_SI_NS4_8TiledMMAINS4_8MMA_AtomIJNS4_10MMA_TraitsINS4_19SM100_MMA_F8F6F4_SSEJSH_SH_fSE_SE_NS4_17integral_constantINS4_4UMMA5MajorELSP_0EEESQ_NSN_INSO_7ScaleInELSR_0EEESS_EEEEEENS4_6LayoutISC_NS5_IJNSA_ILi0EEESW_SW_EEEEENS5_IJNS4_10UnderscoreESZ_SZ_EEEEENS4_13SM90_TMA_LOADENS4_14ComposedLayoutINS4_7SwizzleILi2ELi4ELi3EEENS4_18smem_ptr_flag_bitsILi8EEENSV_INS5_IJNSA_ILi8EEESF_EEENS5_IJSF_SB_EEEEEEEvNS4_8identityES12_S1C_vS1D_EENS_8epilogue10collective18CollectiveEpilogueINS1F_23Sm100TmaWarpSpecializedILi2ELi2ELi64ELb0ELb0EEEJSG_NS5_IJNSV_ISE_SB_EENSV_ISF_SB_EEEEESH_SI_SH_SI_NS1F_6fusion15FusionCallbacksIS1J_NS1N_17LinearCombinationISH_fSH_fLNS_15FloatRoundStyleE2EEESG_S1M_JEEENS4_5SM1004TMEM4LOAD26SM100_TMEM_LOAD_32dp32b64xES12_S1C_NS4_39AutoVectorizingCopyWithAssumedAlignmentILi128EEENS4_14SM90_TMA_STOREES1C_S1Y_S1Y_EEEvvEEEEvNT_6ParamsE)
	.align		4
        /*000c*/ 	.word	index@(__assertfail)
	.align		4
        /*0010*/ 	.word	0x00000000
	.align		4
        /*0014*/ 	.word	0xfffffffe
	.align		4
        /*0018*/ 	.word	0x00000000
	.align		4
        /*001c*/ 	.word	0xfffffffd
	.align		4
        /*0020*/ 	.word	0x00000000
	.align		4
        /*0024*/ 	.word	0xfffffffc


//--------------------- .nv.constant4             --------------------------
	.section	.nv.constant4,"a",@progbits
	.align	8
	.align		8
.nv.constant4:
        /*0000*/ 	.dword	__assertfail
	.align		8
        /*0008*/ 	.dword	__unnamed_1
	.align		8
        /*0010*/ 	.dword	__unnamed_2
	.align		8
        /*0018*/ 	.dword	_ZN39_INTERNAL_e48e16d0_4_k_cu_265745b1_87284cuda3std3__45__cpo5beginE
	.align		8
        /*0020*/ 	.dword	_ZN39_INTERNAL_e48e16d0_4_k_cu_265745b1_87284cuda3std3__45__cpo3endE
	.align		8
        /*0028*/ 	.dword	_ZN39_INTERNAL_e48e16d0_4_k_cu_265745b1_87284cuda3std3__45__cpo6cbeginE
	.align		8
        /*0030*/ 	.dword	_ZN39_INTERNAL_e48e16d0_4_k_cu_265745b1_87284cuda3std3__45__cpo4cendE
	.align		8
        /*0038*/ 	.dword	_ZN39_INTERNAL_e48e16d0_4_k_cu_265745b1_87284cuda3std3__441_GLOBAL__N__e48e16d0_4_k_cu_265745b1_87286ignoreE
	.align		8
        /*0040*/ 	.dword	_ZN39_INTERNAL_e48e16d0_4_k_cu_265745b1_87284cuda3std3__419piecewise_constructE
	.align		8
        /*0048*/ 	.dword	_ZN39_INTERNAL_e48e16d0_4_k_cu_265745b1_87284cuda3std3__48in_placeE
	.align		8
        /*0050*/ 	.dword	_ZN39_INTERNAL_e48e16d0_4_k_cu_265745b1_87284cuda3std6ranges3__45__cpo4swapE
	.align		8
        /*0058*/ 	.dword	_ZN39_INTERNAL_e48e16d0_4_k_cu_265745b1_87284cuda3std6ranges3__45__cpo9iter_moveE
	.align		8
        /*0060*/ 	.dword	_ZN39_INTERNAL_e48e16d0_4_k_cu_265745b1_87284cute7productE
	.align		8
        /*0068*/ 	.dword	_ZN39_INTERNAL_e48e16d0_4_k_cu_265745b1_87284cute1_E
	.align		8
        /*0070*/ 	.dword	$str$25
	.align		8
        /*0078*/ 	.dword	$str$26
	.align		8
        /*0080*/ 	.dword	$str$27
	.align		8
        /*0088*/ 	.dword	$str$28


//--------------------- .text._ZN7cutlass13device_kernelINS_4gemm6kernel13GemmUniversalIN4cute5tupleIJiiiiEEENS1_10collective13CollectiveMmaINS1_35MainloopSm100TmaUmmaWarpSpecializedILi5ELi2ELi4ENS5_IJNS4_1CILi1EEESB_SB_EEEEENS5_IJNSA_ILi128EEESE_NSA_ILi64EEEEEENS_12float_e4m3_tENS5_IJlSB_lEEESH_SI_NS4_8TiledMMAINS4_8MMA_AtomIJNS4_10MMA_TraitsINS4_19SM100_MMA_F8F6F4_SSEJSH_SH_fSE_SE_NS4_17integral_constantINS4_4UMMA5MajorELSP_0EEESQ_NSN_INSO_7ScaleInELSR_0EEESS_EEEEEENS4_6LayoutISC_NS5_IJNSA_ILi0EEESW_SW_EEEEENS5_IJNS4_10UnderscoreESZ_SZ_EEEEENS4_13SM90_TMA_LOADENS4_14ComposedLayoutINS4_7SwizzleILi2ELi4ELi3EEENS4_18smem_ptr_flag_bitsILi8EEENSV_INS5_IJNSA_ILi8EEESF_EEENS5_IJSF_SB_EEEEEEEvNS4_8identityES12_S1C_vS1D_EENS_8epilogue10collective18CollectiveEpilogueINS1F_23Sm100TmaWarpSpecializedILi2ELi2ELi64ELb0ELb0EEEJSG_NS5_IJNSV_ISE_SB_EENSV_ISF_SB_EEEEESH_SI_SH_SI_NS1F_6fusion15FusionCallbacksIS1J_NS1N_17LinearCombinationISH_fSH_fLNS_15FloatRoundStyleE2EEESG_S1M_JEEENS4_5SM1004TMEM4LOAD26SM100_TMEM_LOAD_32dp32b64xES12_S1C_NS4_39AutoVectorizingCopyWithAssumedAlignmentILi128EEENS4_14SM90_TMA_STOREES1C_S1Y_S1Y_EEEvvEEEEvNT_6ParamsE --------------------------
	.section	.text._ZN7cutlass13device_kernelINS_4gemm6kernel13GemmUniversalIN4cute5tupleIJiiiiEEENS1_10collective13CollectiveMmaINS1_35MainloopSm100TmaUmmaWarpSpecializedILi5ELi2ELi4ENS5_IJNS4_1CILi1EEESB_SB_EEEEENS5_IJNSA_ILi128EEESE_NSA_ILi64EEEEEENS_12float_e4m3_tENS5_IJlSB_lEEESH_SI_NS4_8TiledMMAINS4_8MMA_AtomIJNS4_10MMA_TraitsINS4_19SM100_MMA_F8F6F4_SSEJSH_SH_fSE_SE_NS4_17integral_constantINS4_4UMMA5MajorELSP_0EEESQ_NSN_INSO_7ScaleInELSR_0EEESS_EEEEEENS4_6LayoutISC_NS5_IJNSA_ILi0EEESW_SW_EEEEENS5_IJNS4_10UnderscoreESZ_SZ_EEEEENS4_13SM90_TMA_LOADENS4_14ComposedLayoutINS4_7SwizzleILi2ELi4ELi3EEENS4_18smem_ptr_flag_bitsILi8EEENSV_INS5_IJNSA_ILi8EEESF_EEENS5_IJSF_SB_EEEEEEEvNS4_8identityES12_S1C_vS1D_EENS_8epilogue10collective18CollectiveEpilogueINS1F_23Sm100TmaWarpSpecializedILi2ELi2ELi64ELb0ELb0EEEJSG_NS5_IJNSV_ISE_SB_EENSV_ISF_SB_EEEEESH_SI_SH_SI_NS1F_6fusion15FusionCallbacksIS1J_NS1N_17LinearCombinationISH_fSH_fLNS_15FloatRoundStyleE2EEESG_S1M_JEEENS4_5SM1004TMEM4LOAD26SM100_TMEM_LOAD_32dp32b64xES12_S1C_NS4_39AutoVectorizingCopyWithAssumedAlignmentILi128EEENS4_14SM90_TMA_STOREES1C_S1Y_S1Y_EEEvvEEEEvNT_6ParamsE,"ax",@progbits
	.align	128
.text._ZN7cutlass13device_kernelINS_4gemm6kernel13GemmUniversalIN4cute5tupleIJiiiiEEENS1_10collective13CollectiveMmaINS1_35MainloopSm100TmaUmmaWarpSpecializedILi5ELi2ELi4ENS5_IJNS4_1CILi1EEESB_SB_EEEEENS5_IJNSA_ILi128EEESE_NSA_ILi64EEEEEENS_12float_e4m3_tENS5_IJlSB_lEEESH_SI_NS4_8TiledMMAINS4_8MMA_AtomIJNS4_10MMA_TraitsINS4_19SM100_MMA_F8F6F4_SSEJSH_SH_fSE_SE_NS4_17integral_constantINS4_4UMMA5MajorELSP_0EEESQ_NSN_INSO_7ScaleInELSR_0EEESS_EEEEEENS4_6LayoutISC_NS5_IJNSA_ILi0EEESW_SW_EEEEENS5_IJNS4_10UnderscoreESZ_SZ_EEEEENS4_13SM90_TMA_LOADENS4_14ComposedLayoutINS4_7SwizzleILi2ELi4ELi3EEENS4_18smem_ptr_flag_bitsILi8EEENSV_INS5_IJNSA_ILi8EEESF_EEENS5_IJSF_SB_EEEEEEEvNS4_8identityES12_S1C_vS1D_EENS_8epilogue10collective18CollectiveEpilogueINS1F_23Sm100TmaWarpSpecializedILi2ELi2ELi64ELb0ELb0EEEJSG_NS5_IJNSV_ISE_SB_EENSV_ISF_SB_EEEEESH_SI_SH_SI_NS1F_6fusion15FusionCallbacksIS1J_NS1N_17LinearCombinationISH_fSH_fLNS_15FloatRoundStyleE2EEESG_S1M_JEEENS4_5SM1004TMEM4LOAD26SM100_TMEM_LOAD_32dp32b64xES12_S1C_NS4_39AutoVectorizingCopyWithAssumedAlignmentILi128EEENS4_14SM90_TMA_STOREES1C_S1Y_S1Y_EEEvvEEEEvNT_6ParamsE:
        .type           _ZN7cutlass13device_kernelINS_4gemm6kernel13GemmUniversalIN4cute5tupleIJiiiiEEENS1_10collective13CollectiveMmaINS1_35MainloopSm100TmaUmmaWarpSpecializedILi5ELi2ELi4ENS5_IJNS4_1CILi1EEESB_SB_EEEEENS5_IJNSA_ILi128EEESE_NSA_ILi64EEEEEENS_12float_e4m3_tENS5_IJlSB_lEEESH_SI_NS4_8TiledMMAINS4_8MMA_AtomIJNS4_10MMA_TraitsINS4_19SM100_MMA_F8F6F4_SSEJSH_SH_fSE_SE_NS4_17integral_constantINS4_4UMMA5MajorELSP_0EEESQ_NSN_INSO_7ScaleInELSR_0EEESS_EEEEEENS4_6LayoutISC_NS5_IJNSA_ILi0EEESW_SW_EEEEENS5_IJNS4_10UnderscoreESZ_SZ_EEEEENS4_13SM90_TMA_LOADENS4_14ComposedLayoutINS4_7SwizzleILi2ELi4ELi3EEENS4_18smem_ptr_flag_bitsILi8EEENSV_INS5_IJNSA_ILi8EEESF_EEENS5_IJSF_SB_EEEEEEEvNS4_8identityES12_S1C_vS1D_EENS_8epilogue10collective18CollectiveEpilogueINS1F_23Sm100TmaWarpSpecializedILi2ELi2ELi64ELb0ELb0EEEJSG_NS5_IJNSV_ISE_SB_EENSV_ISF_SB_EEEEESH_SI_SH_SI_NS1F_6fusion15FusionCallbacksIS1J_NS1N_17LinearCombinationISH_fSH_fLNS_15FloatRoundStyleE2EEESG_S1M_JEEENS4_5SM1004TMEM4LOAD26SM100_TMEM_LOAD_32dp32b64xES12_S1C_NS4_39AutoVectorizingCopyWithAssumedAlignmentILi128EEENS4_14SM90_TMA_STOREES1C_S1Y_S1Y_EEEvvEEEEvNT_6ParamsE,@function
        .size           _ZN7cutlass13device_kernelINS_4gemm6kernel13GemmUniversalIN4cute5tupleIJiiiiEEENS1_10collective13CollectiveMmaINS1_35MainloopSm100TmaUmmaWarpSpecializedILi5ELi2ELi4ENS5_IJNS4_1CILi1EEESB_SB_EEEEENS5_IJNSA_ILi128EEESE_NSA_ILi64EEEEEENS_12float_e4m3_tENS5_IJlSB_lEEESH_SI_NS4_8TiledMMAINS4_8MMA_AtomIJNS4_10MMA_TraitsINS4_19SM100_MMA_F8F6F4_SSEJSH_SH_fSE_SE_NS4_17integral_constantINS4_4UMMA5MajorELSP_0EEESQ_NSN_INSO_7ScaleInELSR_0EEESS_EEEEEENS4_6LayoutISC_NS5_IJNSA_ILi0EEESW_SW_EEEEENS5_IJNS4_10UnderscoreESZ_SZ_EEEEENS4_13SM90_TMA_LOADENS4_14ComposedLayoutINS4_7SwizzleILi2ELi4ELi3EEENS4_18smem_ptr_flag_bitsILi8EEENSV_INS5_IJNSA_ILi8EEESF_EEENS5_IJSF_SB_EEEEEEEvNS4_8identityES12_S1C_vS1D_EENS_8epilogue10collective18CollectiveEpilogueINS1F_23Sm100TmaWarpSpecializedILi2ELi2ELi64ELb0ELb0EEEJSG_NS5_IJNSV_ISE_SB_EENSV_ISF_SB_EEEEESH_SI_SH_SI_NS1F_6fusion15FusionCallbacksIS1J_NS1N_17LinearCombinationISH_fSH_fLNS_15FloatRoundStyleE2EEESG_S1M_JEEENS4_5SM1004TMEM4LOAD26SM100_TMEM_LOAD_32dp32b64xES12_S1C_NS4_39AutoVectorizingCopyWithAssumedAlignmentILi128EEENS4_14SM90_TMA_STOREES1C_S1Y_S1Y_EEEvvEEEEvNT_6ParamsE,(.L_x_146 - _ZN7cutlass13device_kernelINS_4gemm6kernel13GemmUniversalIN4cute5tupleIJiiiiEEENS1_10collective13CollectiveMmaINS1_35MainloopSm100TmaUmmaWarpSpecializedILi5ELi2ELi4ENS5_IJNS4_1CILi1EEESB_SB_EEEEENS5_IJNSA_ILi128EEESE_NSA_ILi64EEEEEENS_12float_e4m3_tENS5_IJlSB_lEEESH_SI_NS4_8TiledMMAINS4_8MMA_AtomIJNS4_10MMA_TraitsINS4_19SM100_MMA_F8F6F4_SSEJSH_SH_fSE_SE_NS4_17integral_constantINS4_4UMMA5MajorELSP_0EEESQ_NSN_INSO_7ScaleInELSR_0EEESS_EEEEEENS4_6LayoutISC_NS5_IJNSA_ILi0EEESW_SW_EEEEENS5_IJNS4_10UnderscoreESZ_SZ_EEEEENS4_13SM90_TMA_LOADENS4_14ComposedLayoutINS4_7SwizzleILi2ELi4ELi3EEENS4_18smem_ptr_flag_bitsILi8EEENSV_INS5_IJNSA_ILi8EEESF_EEENS5_IJSF_SB_EEEEEEEvNS4_8identityES12_S1C_vS1D_EENS_8epilogue10collective18CollectiveEpilogueINS1F_23Sm100TmaWarpSpecializedILi2ELi2ELi64ELb0ELb0EEEJSG_NS5_IJNSV_ISE_SB_EENSV_ISF_SB_EEEEESH_SI_SH_SI_NS1F_6fusion15FusionCallbacksIS1J_NS1N_17LinearCombinationISH_fSH_fLNS_15FloatRoundStyleE2EEESG_S1M_JEEENS4_5SM1004TMEM4LOAD26SM100_TMEM_LOAD_32dp32b64xES12_S1C_NS4_39AutoVectorizingCopyWithAssumedAlignmentILi128EEENS4_14SM90_TMA_STOREES1C_S1Y_S1Y_EEEvvEEEEvNT_6ParamsE)
        .other          _ZN7cutlass13device_kernelINS_4gemm6kernel13GemmUniversalIN4cute5tupleIJiiiiEEENS1_10collective13CollectiveMmaINS1_35MainloopSm100TmaUmmaWarpSpecializedILi5ELi2ELi4ENS5_IJNS4_1CILi1EEESB_SB_EEEEENS5_IJNSA_ILi128EEESE_NSA_ILi64EEEEEENS_12float_e4m3_tENS5_IJlSB_lEEESH_SI_NS4_8TiledMMAINS4_8MMA_AtomIJNS4_10MMA_TraitsINS4_19SM100_MMA_F8F6F4_SSEJSH_SH_fSE_SE_NS4_17integral_constantINS4_4UMMA5MajorELSP_0EEESQ_NSN_INSO_7ScaleInELSR_0EEESS_EEEEEENS4_6LayoutISC_NS5_IJNSA_ILi0EEESW_SW_EEEEENS5_IJNS4_10UnderscoreESZ_SZ_EEEEENS4_13SM90_TMA_LOADENS4_14ComposedLayoutINS4_7SwizzleILi2ELi4ELi3EEENS4_18smem_ptr_flag_bitsILi8EEENSV_INS5_IJNSA_ILi8EEESF_EEENS5_IJSF_SB_EEEEEEEvNS4_8identityES12_S1C_vS1D_EENS_8epilogue10collective18CollectiveEpilogueINS1F_23Sm100TmaWarpSpecializedILi2ELi2ELi64ELb0ELb0EEEJSG_NS5_IJNSV_ISE_SB_EENSV_ISF_SB_EEEEESH_SI_SH_SI_NS1F_6fusion15FusionCallbacksIS1J_NS1N_17LinearCombinationISH_fSH_fLNS_15FloatRoundStyleE2EEESG_S1M_JEEENS4_5SM1004TMEM4LOAD26SM100_TMEM_LOAD_32dp32b64xES12_S1C_NS4_39AutoVectorizingCopyWithAssumedAlignmentILi128EEENS4_14SM90_TMA_STOREES1C_S1Y_S1Y_EEEvvEEEEvNT_6ParamsE,@"STO_CUDA_ENTRY STV_DEFAULT"
_ZN7cutlass13device_kernelINS_4gemm6kernel13GemmUniversalIN4cute5tupleIJiiiiEEENS1_10collective13CollectiveMmaINS1_35MainloopSm100TmaUmmaWarpSpecializedILi5ELi2ELi4ENS5_IJNS4_1CILi1EEESB_SB_EEEEENS5_IJNSA_ILi128EEESE_NSA_ILi64EEEEEENS_12float_e4m3_tENS5_IJlSB_lEEESH_SI_NS4_8TiledMMAINS4_8MMA_AtomIJNS4_10MMA_TraitsINS4_19SM100_MMA_F8F6F4_SSEJSH_SH_fSE_SE_NS4_17integral_constantINS4_4UMMA5MajorELSP_0EEESQ_NSN_INSO_7ScaleInELSR_0EEESS_EEEEEENS4_6LayoutISC_NS5_IJNSA_ILi0EEESW_SW_EEEEENS5_IJNS4_10UnderscoreESZ_SZ_EEEEENS4_13SM90_TMA_LOADENS4_14ComposedLayoutINS4_7SwizzleILi2ELi4ELi3EEENS4_18smem_ptr_flag_bitsILi8EEENSV_INS5_IJNSA_ILi8EEESF_EEENS5_IJSF_SB_EEEEEEEvNS4_8identityES12_S1C_vS1D_EENS_8epilogue10collective18CollectiveEpilogueINS1F_23Sm100TmaWarpSpecializedILi2ELi2ELi64ELb0ELb0EEEJSG_NS5_IJNSV_ISE_SB_EENSV_ISF_SB_EEEEESH_SI_SH_SI_NS1F_6fusion15FusionCallbacksIS1J_NS1N_17LinearCombinationISH_fSH_fLNS_15FloatRoundStyleE2EEESG_S1M_JEEENS4_5SM1004TMEM4LOAD26SM100_TMEM_LOAD_32dp32b64xES12_S1C_NS4_39AutoVectorizingCopyWithAssumedAlignmentILi128EEENS4_14SM90_TMA_STOREES1C_S1Y_S1Y_EEEvvEEEEvNT_6ParamsE:
[----:B------:R-:W1:Y:S01]  /*0000*/  LDC R1, c[0x0][0x37c] ;  /* 0x0000df00ff017b82 */ /* 0x000e620000000800 */
[----:B------:R-:W2:Y:S01]  /*0010*/  S2R R189, SR_TID.X ;  /* 0x0000000000bd7919 */ /* 0x000ea20000002100 */
[----:B------:R-:W3:Y:S01]  /*0020*/  LDCU.64 UR4, c[0x0][0x890] ;  /* 0x00011200ff0477ac */ /* 0x000ee20008000a00 */
[----:B------:R-:W-:Y:S02]  /*0030*/  PRMT R171, RZ, 0x7610, R171 ;  /* 0x00007610ffab7816 */ /* 0x000fe400000000ab */
[----:B------:R-:W-:Y:S01]  /*0040*/  ELECT P5, URZ, PT ;  /* 0x0000000000ff782f */ /* 0x000fe200038a0000 */
[----:B------:R-:W4:Y:S01]  /*0050*/  LDCU.64 UR46, c[0x0][0x358] ;  /* 0x00006b00ff2e77ac */ /* 0x000f220008000a00 */
[----:B---3--:R-:W-:-:S04]  /*0060*/  UISETP.NE.U32.AND UP0, UPT, UR4, URZ, UPT ;  /* 0x000000ff0400728c */ /* 0x008fc8000bf05070 */
[----:B------:R-:W-:Y:S01]  /*0070*/  UISETP.NE.AND.EX UP0, UPT, UR5, URZ, UPT, UP0 ;  /* 0x000000ff0500728c */ /* 0x000fe2000bf05300 */
[----:B--2---:R-:W-:-:S05]  /*0080*/  SHF.R.U32.HI R173, RZ, 0x5, R189 ;  /* 0x00000005ffad7819 */ /* 0x004fca00000116bd */
[----:B------:R-:W2:Y:S02]  /*0090*/  SHFL.IDX PT, R0, R173, RZ, 0x1f ;  /* 0x00001fffad007589 */ /* 0x000ea400000e0000 */
[----:B--2---:R-:W-:Y:S01]  /*00a0*/  R2UR UR8, R0 ;  /* 0x00000000000872ca */ /* 0x004fe200000e0000 */
[----:B-1--4-:R-:W-:-:S14]  /*00b0*/  BRA.U UP0, `(.L_x_0) ;  /* 0x00000001002c7547 */ /* 0x012fdc000b800000 */
[----:B------:R-:W1:Y:S02]  /*00c0*/  LDCU.64 UR6, c[0x0][0x888] ;  /* 0x00011100ff0677ac */ /* 0x000e640008000a00 */
[----:B-1----:R-:W-:-:S04]  /*00d0*/  UISETP.NE.U32.AND UP0, UPT, UR6, URZ, UPT ;  /* 0x000000ff0600728c */ /* 0x002fc8000bf05070 */
[----:B------:R-:W-:-:S09]  /*00e0*/  UISETP.NE.AND.EX UP0, UPT, UR7, URZ, UPT, UP0 ;  /* 0x000000ff0700728c */ /* 0x000fd2000bf05300 */
[----:B------:R-:W-:Y:S05]  /*00f0*/  BRA.U !UP0, `(.L_x_1) ;  /* 0x0000000108107547 */ /* 0x000fea000b800000 */
[----:B------:R-:W1:Y:S02]  /*0100*/  LDC.64 R2, c[0x0][0x888] ;  /* 0x00022200ff027b82 */ /* 0x000e640000000a00 */
[----:B-1----:R1:W5:Y:S01]  /*0110*/  LDG.E R81, desc[UR46][R2.64] ;  /* 0x0000002e02517981 */ /* 0x002362000c1e1900 */
[----:B------:R-:W-:Y:S01]  /*0120*/  HFMA2 R171, -RZ, RZ, 0, 5.9604644775390625e-08 ;  /* 0x00000001ffab7431 */ /* 0x000fe200000001ff */
[----:B------:R-:W-:Y:S05]  /*0130*/  BRA `(.L_x_0) ;  /* 0x00000000000c7947 */ /* 0x000fea0003800000 */
.L_x_1:
[----:B------:R-:W1:Y:S01]  /*0140*/  LDCU UR6, c[0x0][0x880] ;  /* 0x00011000ff0677ac */ /* 0x000e620008000800 */
[----:B------:R-:W-:Y:S01]  /*0150*/  HFMA2 R171, -RZ, RZ, 0, 5.9604644775390625e-08 ;  /* 0x00000001ffab7431 */ /* 0x000fe200000001ff */
[----:B-1----:R-:W-:-:S07]  /*0160*/  MOV R81, UR6 ;  /* 0x0000000600517c02 */ /* 0x002fce0008000f00 */
.L_x_0:
[----:B------:R-:W2:Y:S02]  /*0170*/  LDCU.64 UR6, c[0x0][0x8b0] ;  /* 0x00011600ff0677ac */ /* 0x000ea40008000a00 */
[----:B--2---:R-:W-:-:S04]  /*0180*/  UISETP.NE.U32.AND UP0, UPT, UR6, URZ, UPT ;  /* 0x000000ff0600728c */ /* 0x004fc8000bf05070 */
[----:B------:R-:W-:-:S09]  /*0190*/  UISETP.NE.AND.EX UP0, UPT, UR7, URZ, UPT, UP0 ;  /* 0x000000ff0700728c */ /* 0x000fd2000bf05300 */
[----:B------:R-:W-:Y:S05]  /*01a0*/  BRA.U UP0, `(.L_x_2) ;  /* 0x0000000100247547 */ /* 0x000fea000b800000 */
[----:B------:R-:W2:Y:S02]  /*01b0*/  LDCU.64 UR6, c[0x0][0x8a8] ;  /* 0x00011500ff0677ac */ /* 0x000ea40008000a00 */
[----:B--2---:R-:W-:-:S04]  /*01c0*/  UISETP.NE.U32.AND UP0, UPT, UR6, URZ, UPT ;  /* 0x000000ff0600728c */ /* 0x004fc8000bf05070 */
[----:B------:R-:W-:-:S09]  /*01d0*/  UISETP.NE.AND.EX UP0, UPT, UR7, URZ, UPT, UP0 ;  /* 0x000000ff0700728c */ /* 0x000fd2000bf05300 */
[----:B------:R-:W-:Y:S05]  /*01e0*/  BRA.U !UP0, `(.L_x_3) ;  /* 0x00000001080c7547 */ /* 0x000fea000b800000 */
[----:B------:R-:W2:Y:S02]  /*01f0*/  LDC.64 R78, c[0x0][0x8a8] ;  /* 0x00022a00ff4e7b82 */ /* 0x000ea40000000a00 */
[----:B--2---:R2:W5:Y:S01]  /*0200*/  LDG.E R78, desc[UR46][R78.64] ;  /* 0x0000002e4e4e7981 */ /* 0x004562000c1e1900 */
[----:B------:R-:W-:Y:S05]  /*0210*/  BRA `(.L_x_2) ;  /* 0x0000000000087947 */ /* 0x000fea0003800000 */
.L_x_3:
[----:B------:R-:W2:Y:S02]  /*0220*/  LDCU UR6, c[0x0][0x8a0] ;  /* 0x00011400ff0677ac */ /* 0x000ea40008000800 */
[----:B--2---:R-:W-:Y:S02]  /*0230*/  MOV R78, UR6 ;  /* 0x00000006004e7c02 */ /* 0x004fe40008000f00 */
.L_x_2:
[----:B------:R-:W-:Y:S01]  /*0240*/  IMAD.U32 R0, RZ, RZ, UR8 ;  /* 0x00000008ff007e24 */ /* 0x000fe2000f8e00ff */
[----:B------:R-:W-:Y:S04]  /*0250*/  BSSY.RECONVERGENT B0, `(.L_x_4) ;  /* 0x000000c000007945 */ /* 0x000fe80003800200 */
[C---:B------:R-:W-:Y:S02]  /*0260*/  ISETP.NE.OR P1, PT, R0.reuse, 0x1, !P5 ;  /* 0x000000010000780c */ /* 0x040fe40006f25670 */
[----:B------:R-:W-:-:S11]  /*0270*/  ISETP.NE.OR P0, PT, R0, 0x3, !P5 ;  /* 0x000000030000780c */ /* 0x000fd60006f05670 */
[----:B------:R-:W-:Y:S05]  /*0280*/  @P1 BRA `(.L_x_5) ;  /* 0x0000000000201947 */ /* 0x000fea0003800000 */
[----:B------:R-:W3:Y:S02]  /*0290*/  LDCU.64 UR6, c[0x0][0x348] ;  /* 0x00006900ff0677ac */ /* 0x000ee40008000a00 */
[----:B---3--:R-:W-:Y:S02]  /*02a0*/  UIADD3 UR10, UP1, UPT, UR6, 0x80, URZ ;  /* 0x00000080060a7890 */ /* 0x008fe4000ff3e0ff */
[----:B------:R-:W-:Y:S02]  /*02b0*/  UIADD3 UR6, UP0, UPT, UR6, 0x180, URZ ;  /* 0x0000018006067890 */ /* 0x000fe4000ff1e0ff */
[----:B------:R-:W-:Y:S02]  /*02c0*/  UIADD3.X UR11, UPT, UPT, URZ, UR7, URZ, UP1, !UPT ;  /* 0x00000007ff0b7290 */ /* 0x000fe40008ffe4ff */
[----:B------:R-:W-:-:S07]  /*02d0*/  UIADD3.X UR7, UPT, UPT, URZ, UR7, URZ, UP0, !UPT ;  /* 0x00000007ff077290 */ /* 0x000fce00087fe4ff */
[----:B------:R3:W-:Y:S02]  /*02e0*/  UTMACCTL.PF [UR10] ;  /* 0x000000000a0079b9 */ /* 0x0007e40008040000 */
[----:B------:R3:W-:Y:S02]  /*02f0*/  UTMACCTL.PF [UR6] ;  /* 0x00000000060079b9 */ /* 0x0007e40008040000 */
[----:B---3--:R-:W-:Y:S01]  /*0300*/  NOP ;  /* 0x0000000000007918 */ /* 0x008fe20000000000 */
.L_x_5:
[----:B------:R-:W-:Y:S05]  /*0310*/  BSYNC.RECONVERGENT B0 ;  /* 0x0000000000007941 */ /* 0x000fea0003800200 */
.L_x_4:
[----:B------:R-:W-:Y:S04]  /*0320*/  BSSY.RECONVERGENT B0, `(.L_x_6) ;  /* 0x000000a000007945 */ /* 0x000fe80003800200 */
        /* <DEDUP_REMOVED lines=9> */
.L_x_7:
[----:B------:R-:W-:Y:S05]  /*03c0*/  BSYNC.RECONVERGENT B0 ;  /* 0x0000000000007941 */ /* 0x000fea0003800200 */
.L_x_6:
[----:B------:R-:W3:Y:S01]  /*03d0*/  LDCU.64 UR6, c[0x0][0x888] ;  /* 0x00011100ff0677ac */ /* 0x000ee20008000a00 */
[----:B------:R-:W-:Y:S02]  /*03e0*/  UISETP.EQ.U32.AND UP1, UPT, UR4, URZ, UPT ;  /* 0x000000ff0400728c */ /* 0x000fe4000bf22070 */
[----:B------:R-:W-:Y:S02]  /*03f0*/  UPLOP3.LUT UP2, UPT, UPT, UPT, UPT, 0x80, 0x8 ;  /* 0x000000000008789c */ /* 0x000fe40003f4f070 */
[----:B---3--:R-:W-:-:S04]  /*0400*/  UISETP.NE.U32.AND UP0, UPT, UR6, URZ, UPT ;  /* 0x000000ff0600728c */ /* 0x008fc8000bf05070 */
[----:B------:R-:W-:-:S04]  /*0410*/  UISETP.NE.AND.EX UP0, UPT, UR7, URZ, UPT, UP0 ;  /* 0x000000ff0700728c */ /* 0x000fc8000bf05300 */
[----:B------:R-:W-:-:S04]  /*0420*/  UISETP.EQ.OR.EX UP3, UPT, UR5, URZ, !UP0, UP1 ;  /* 0x000000ff0500728c */ /* 0x000fc8000c762710 */
[----:B------:R-:W-:-:S05]  /*0430*/  UP2UR UR50, UPR, URZ, 0x8 ;  /* 0x00000008ff327883 */ /* 0x000fca0008000000 */
[----:B------:R-:W-:Y:S07]  /*0440*/  BRA.U !UP3, `(.L_x_8) ;  /* 0x000000010b207547 */ /* 0x000fee000b800000 */
[----:B------:R-:W-:Y:S01]  /*0450*/  UISETP.NE.U32.AND UP2, UPT, UR4, URZ, UPT ;  /* 0x000000ff0400728c */ /* 0x000fe2000bf45070 */
[----:B-----5:R-:W-:Y:S01]  /*0460*/  FSETP.NEU.AND P0, PT, R81, RZ, PT ;  /* 0x000000ff5100720b */ /* 0x020fe20003f0d000 */
[----:B------:R-:W-:Y:S02]  /*0470*/  USEL UR4, URZ, 0xffffffff, UP0 ;  /* 0xffffffffff047887 */ /* 0x000fe40008000000 */
[----:B------:R-:W-:-:S10]  /*0480*/  UISETP.NE.AND.EX UP2, UPT, UR5, URZ, UPT, UP2 ;  /* 0x000000ff0500728c */ /* 0x000fd4000bf45320 */
[----:B------:R-:W-:Y:S01]  /*0490*/  VOTEU.ANY UP1, P0 ;  /* 0x0000000000ff7886 */ /* 0x000fe20000020100 */
[----:B------:R-:W-:-:S04]  /*04a0*/  @!UP2 USEL UR4, URZ, 0xffffffff, UP1 ;  /* 0xffffffffff04a887 */ /* 0x000fc80008800000 */
[----:B------:R-:W-:-:S04]  /*04b0*/  ULOP3.LUT UR4, UR4, 0x1, URZ, 0xc0, !UPT ;  /* 0x0000000104047892 */ /* 0x000fc8000f8ec0ff */
[----:B------:R-:W-:-:S11]  /*04c0*/  UISETP.NE.U32.AND UP2, UPT, UR4, 0x1, UPT ;  /* 0x000000010400788c */ /* 0x000fd6000bf45070 */
.L_x_8:
[----:B-1----:R-:W1:Y:S01]  /*04d0*/  SHFL.IDX PT, R2, R173, RZ, 0x1f ;  /* 0x00001fffad027589 */ /* 0x002e6200000e0000 */
[----:B------:R-:W-:-:S04]  /*04e0*/  UISETP.NE.AND UP1, UPT, UR8, 0x2, UPT ;  /* 0x000000020800788c */ /* 0x000fc8000bf25270 */
[----:B------:R-:W-:Y:S01]  /*04f0*/  USEL UR6, URZ, 0x1, UP1 ;  /* 0x00000001ff067887 */ /* 0x000fe20008800000 */
[----:B-1----:R-:W-:-:S13]  /*0500*/  ISETP.NE.AND P0, PT, R2, RZ, PT ;  /* 0x000000ff0200720c */ /* 0x002fda0003f05270 */
[----:B------:R-:W-:Y:S05]  /*0510*/  @P0 BRA `(.L_x_9) ;  /* 0x0000000000500947 */ /* 0x000fea0003800000 */
[----:B------:R-:W1:Y:S01]  /*0520*/  S2UR UR5, SR_CgaCtaId ;  /* 0x00000000000579c3 */ /* 0x000e620000008800 */
[----:B------:R-:W-:Y:S01]  /*0530*/  UMOV UR7, 0x400 ;  /* 0x0000040000077882 */ /* 0x000fe20000000000 */
[----:B------:R-:W-:Y:S01]  /*0540*/  UMOV UR4, 0x1 ;  /* 0x0000000100047882 */ /* 0x000fe20000000000 */
[----:B------:R-:W-:Y:S01]  /*0550*/  ELECT P0, URZ, PT ;  /* 0x0000000000ff782f */ /* 0x000fe20003800000 */
[----:B------:R-:W-:-:S04]  /*0560*/  UIADD3 UR10, UPT, UPT, -UR4, 0x100000, URZ ;  /* 0x00100000040a7890 */ /* 0x000fc8000fffe1ff */
[----:B------:R-:W-:Y:S02]  /*0570*/  USHF.L.U32 UR11, UR10, 0xb, URZ ;  /* 0x0000000b0a0b7899 */ /* 0x000fe400080006ff */
[----:B------:R-:W-:Y:S02]  /*0580*/  USHF.L.U32 UR10, UR10, 0x1, URZ ;  /* 0x000000010a0a7899 */ /* 0x000fe400080006ff */
[----:B-1----:R-:W-:Y:S01]  /*0590*/  ULEA UR5, UR5, UR7, 0x18 ;  /* 0x0000000705057291 */ /* 0x002fe2000f8ec0ff */
[----:B------:R-:W1:Y:S11]  /*05a0*/  FENCE.VIEW.ASYNC.S ;  /* 0x00000000000073c6 */ /* 0x000e760000000000 */
[----:B-1----:R1:W3:Y:S01]  /*05b0*/  SYNCS.EXCH.64 URZ, [UR5], UR10 ;  /* 0x0000000a05ff75b2 */ /* 0x0022e20008000100 */
[----:B------:R1:W4:Y:S01]  /*05c0*/  SYNCS.EXCH.64 URZ, [UR5+0x28], UR10 ;  /* 0x0000280a05ff75b2 */ /* 0x0003220008000100 */
[----:B------:R1:W1:Y:S01]  /*05d0*/  SYNCS.EXCH.64 URZ, [UR5+0x8], UR10 ;  /* 0x0000080a05ff75b2 */ /* 0x0002620008000100 */
[----:B------:R1:W1:Y:S01]  /*05e0*/  SYNCS.EXCH.64 URZ, [UR5+0x30], UR10 ;  /* 0x0000300a05ff75b2 */ /* 0x0002620008000100 */
[----:B------:R1:W1:Y:S01]  /*05f0*/  SYNCS.EXCH.64 URZ, [UR5+0x10], UR10 ;  /* 0x0000100a05ff75b2 */ /* 0x0002620008000100 */
[----:B------:R1:W1:Y:S01]  /*0600*/  SYNCS.EXCH.64 URZ, [UR5+0x38], UR10 ;  /* 0x0000380a05ff75b2 */ /* 0x0002620008000100 */
[----:B------:R1:W1:Y:S01]  /*0610*/  SYNCS.EXCH.64 URZ, [UR5+0x18], UR10 ;  /* 0x0000180a05ff75b2 */ /* 0x0002620008000100 */
[----:B------:R1:W1:Y:S01]  /*0620*/  SYNCS.EXCH.64 URZ, [UR5+0x40], UR10 ;  /* 0x0000400a05ff75b2 */ /* 0x0002620008000100 */
[----:B------:R1:W1:Y:S01]  /*0630*/  SYNCS.EXCH.64 URZ, [UR5+0x20], UR10 ;  /* 0x0000200a05ff75b2 */ /* 0x0002620008000100 */
[----:B------:R1:W1:Y:S01]  /*0640*/  SYNCS.EXCH.64 URZ, [UR5+0x48], UR10 ;  /* 0x0000480a05ff75b2 */ /* 0x0002620008000100 */
[----:B------:R-:W-:Y:S01]  /*0650*/  NOP ;  /* 0x0000000000007918 */ /* 0x000fe20000000000 */
.L_x_9:
[----:B------:R-:W2:Y:S01]  /*0660*/  SHFL.IDX PT, R2, R173, RZ, 0x1f ;  /* 0x00001fffad027589 */ /* 0x000ea200000e0000 */
[----:B------:R-:W-:Y:S01]  /*0670*/  NOP ;  /* 0x0000000000007918 */ /* 0x000fe20000000000 */
[----:B--2---:R-:W-:-:S13]  /*0680*/  ISETP.NE.AND P0, PT, R2, 0x1, PT ;  /* 0x000000010200780c */ /* 0x004fda0003f05270 */
[----:B------:R-:W-:Y:S05]  /*0690*/  @P0 BRA `(.L_x_10) ;  /* 0x0000000000480947 */ /* 0x000fea0003800000 */
[----:B------:R-:W2:Y:S01]  /*06a0*/  S2UR UR7, SR_CgaCtaId ;  /* 0x00000000000779c3 */ /* 0x000ea20000008800 */
[----:B------:R-:W-:Y:S01]  /*06b0*/  UMOV UR9, 0x400 ;  /* 0x0000040000097882 */ /* 0x000fe20000000000 */
[----:B-1----:R-:W-:Y:S01]  /*06c0*/  UMOV UR5, 0x20 ;  /* 0x0000002000057882 */ /* 0x002fe20000000000 */
[----:B------:R-:W-:Y:S01]  /*06d0*/  UMOV UR4, 0x80 ;  /* 0x0000008000047882 */ /* 0x000fe20000000000 */
[----:B------:R-:W-:-:S04]  /*06e0*/  UIADD3 UR10, UPT, UPT, -UR5, 0x100000, URZ ;  /* 0x00100000050a7890 */ /* 0x000fc8000fffe1ff */
[----:B------:R-:W-:Y:S02]  /*06f0*/  USHF.L.U32 UR11, UR10, 0xb, URZ ;  /* 0x0000000b0a0b7899 */ /* 0x000fe400080006ff */
[----:B------:R-:W-:Y:S02]  /*0700*/  USHF.L.U32 UR10, UR10, 0x1, URZ ;  /* 0x000000010a0a7899 */ /* 0x000fe400080006ff */
[----:B------:R-:W-:-:S04]  /*0710*/  UIADD3 UR4, UPT, UPT, -UR4, 0x100000, URZ ;  /* 0x0010000004047890 */ /* 0x000fc8000fffe1ff */
[----:B------:R-:W-:Y:S02]  /*0720*/  USHF.L.U32 UR5, UR4, 0xb, URZ ;  /* 0x0000000b04057899 */ /* 0x000fe400080006ff */
[----:B------:R-:W-:Y:S01]  /*0730*/  USHF.L.U32 UR4, UR4, 0x1, URZ ;  /* 0x0000000104047899 */ /* 0x000fe200080006ff */
[----:B------:R-:W-:Y:S01]  /*0740*/  ELECT P0, URZ, PT ;  /* 0x0000000000ff782f */ /* 0x000fe20003800000 */
[----:B--2---:R-:W-:Y:S01]  /*0750*/  ULEA UR7, UR7, UR9, 0x18 ;  /* 0x0000000907077291 */ /* 0x004fe2000f8ec0ff */
[----:B------:R-:W1:Y:S11]  /*0760*/  FENCE.VIEW.ASYNC.S ;  /* 0x00000000000073c6 */ /* 0x000e760000000000 */
[----:B-1----:R2:W1:Y:S01]  /*0770*/  SYNCS.EXCH.64 URZ, [UR7+0x50], UR10 ;  /* 0x0000500a07ff75b2 */ /* 0x0024620008000100 */
[----:B------:R2:W1:Y:S01]  /*0780*/  SYNCS.EXCH.64 URZ, [UR7+0x60], UR4 ;  /* 0x0000600407ff75b2 */ /* 0x0004620008000100 */
[----:B------:R2:W1:Y:S01]  /*0790*/  SYNCS.EXCH.64 URZ, [UR7+0x58], UR10 ;  /* 0x0000580a07ff75b2 */ /* 0x0004620008000100 */
[----:B------:R2:W1:Y:S02]  /*07a0*/  SYNCS.EXCH.64 URZ, [UR7+0x68], UR4 ;  /* 0x0000680407ff75b2 */ /* 0x0004640008000100 */
[----:B--2---:R-:W-:Y:S01]  /*07b0*/  NOP ;  /* 0x0000000000007918 */ /* 0x004fe20000000000 */
.L_x_10:
[----:B------:R-:W2:Y:S01]  /*07c0*/  SHFL.IDX PT, R2, R173, RZ, 0x1f ;  /* 0x00001fffad027589 */ /* 0x000ea200000e0000 */
[----:B------:R-:W-:Y:S01]  /*07d0*/  NOP ;  /* 0x0000000000007918 */ /* 0x000fe20000000000 */
[----:B--2---:R-:W-:-:S13]  /*07e0*/  ISETP.NE.AND P0, PT, R2, 0x3, PT ;  /* 0x000000030200780c */ /* 0x004fda0003f05270 */
[----:B------:R-:W-:Y:S05]  /*07f0*/  @P0 BRA `(.L_x_11) ;  /* 0x0000000000300947 */ /* 0x000fea0003800000 */
[----:B-1----:R-:W1:Y:S01]  /*0800*/  S2UR UR5, SR_CgaCtaId ;  /* 0x00000000000579c3 */ /* 0x002e620000008800 */
        /* <DEDUP_REMOVED lines=8> */
[----:B-1----:R2:W1:Y:S01]  /*0890*/  SYNCS.EXCH.64 URZ, [UR5+0x70], UR10 ;  /* 0x0000700a05ff75b2 */ /* 0x0024620008000100 */
[----:B------:R2:W1:Y:S02]  /*08a0*/  SYNCS.EXCH.64 URZ, [UR5+0x78], UR10 ;  /* 0x0000780a05ff75b2 */ /* 0x0004640008000100 */
[----:B--2---:R-:W-:Y:S01]  /*08b0*/  NOP ;  /* 0x0000000000007918 */ /* 0x004fe20000000000 */
.L_x_11:
[----:B------:R-:W2:Y:S01]  /*08c0*/  SHFL.IDX PT, R2, R173, RZ, 0x1f ;  /* 0x00001fffad027589 */ /* 0x000ea200000e0000 */
[----:B------:R-:W-:Y:S01]  /*08d0*/  NOP ;  /* 0x0000000000007918 */ /* 0x000fe20000000000 */
[----:B--2---:R-:W-:-:S13]  /*08e0*/  ISETP.NE.AND P0, PT, R2, 0x4, PT ;  /* 0x000000040200780c */ /* 0x004fda0003f05270 */
[----:B------:R-:W-:Y:S05]  /*08f0*/  @P0 BRA `(.L_x_12) ;  /* 0x00000000004c0947 */ /* 0x000fea0003800000 */
[----:B-1----:R-:W1:Y:S01]  /*0900*/  S2UR UR5, SR_CgaCtaId ;  /* 0x00000000000579c3 */ /* 0x002e620000008800 */
[----:B------:R-:W-:Y:S01]  /*0910*/  UMOV UR9, 0x100 ;  /* 0x0000010000097882 */ /* 0x000fe20000000000 */
[----:B------:R-:W-:Y:S01]  /*0920*/  UMOV UR7, 0x400 ;  /* 0x0000040000077882 */ /* 0x000fe20000000000 */
[----:B------:R-:W-:Y:S01]  /*0930*/  USEL UR9, UR9, 0xe0, UP2 ;  /* 0x000000e009097887 */ /* 0x000fe20009000000 */
[----:B------:R-:W-:Y:S01]  /*0940*/  UMOV UR4, 0x1 ;  /* 0x0000000100047882 */ /* 0x000fe20000000000 */
[----:B------:R-:W-:Y:S01]  /*0950*/  ELECT P0, URZ, PT ;  /* 0x0000000000ff782f */ /* 0x000fe20003800000 */
[----:B------:R-:W-:-:S04]  /*0960*/  UIADD3 UR10, UPT, UPT, -UR4, 0x100000, URZ ;  /* 0x00100000040a7890 */ /* 0x000fc8000fffe1ff */
[----:B------:R-:W-:Y:S02]  /*0970*/  USHF.L.U32 UR11, UR10, 0xb, URZ ;  /* 0x0000000b0a0b7899 */ /* 0x000fe400080006ff */
[----:B------:R-:W-:Y:S02]  /*0980*/  USHF.L.U32 UR10, UR10, 0x1, URZ ;  /* 0x000000010a0a7899 */ /* 0x000fe400080006ff */
[----:B------:R-:W-:-:S04]  /*0990*/  UIADD3 UR12, UPT, UPT, -UR9, 0x100000, URZ ;  /* 0x00100000090c7890 */ /* 0x000fc8000fffe1ff */
[----:B------:R-:W-:Y:S02]  /*09a0*/  USHF.L.U32 UR13, UR12, 0xb, URZ ;  /* 0x0000000b0c0d7899 */ /* 0x000fe400080006ff */
[----:B------:R-:W-:Y:S02]  /*09b0*/  USHF.L.U32 UR12, UR12, 0x1, URZ ;  /* 0x000000010c0c7899 */ /* 0x000fe400080006ff */
[----:B-1----:R-:W-:Y:S01]  /*09c0*/  ULEA UR5, UR5, UR7, 0x18 ;  /* 0x0000000705057291 */ /* 0x002fe2000f8ec0ff */
[----:B------:R-:W1:Y:S11]  /*09d0*/  FENCE.VIEW.ASYNC.S ;  /* 0x00000000000073c6 */ /* 0x000e760000000000 */
[----:B-1----:R2:W1:Y:S01]  /*09e0*/  SYNCS.EXCH.64 URZ, [UR5+0x80], UR10 ;  /* 0x0000800a05ff75b2 */ /* 0x0024620008000100 */
[----:B------:R2:W1:Y:S01]  /*09f0*/  SYNCS.EXCH.64 URZ, [UR5+0x90], UR12 ;  /* 0x0000900c05ff75b2 */ /* 0x0004620008000100 */
[----:B------:R2:W1:Y:S01]  /*0a00*/  SYNCS.EXCH.64 URZ, [UR5+0x88], UR10 ;  /* 0x0000880a05ff75b2 */ /* 0x0004620008000100 */
[----:B------:R2:W1:Y:S02]  /*0a10*/  SYNCS.EXCH.64 URZ, [UR5+0x98], UR12 ;  /* 0x0000980c05ff75b2 */ /* 0x0004640008000100 */
[----:B--2---:R-:W-:Y:S01]  /*0a20*/  NOP ;  /* 0x0000000000007918 */ /* 0x004fe20000000000 */
.L_x_12:
        /* <DEDUP_REMOVED lines=20> */
[----:B------:R2:W1:Y:S01]  /*0b70*/  SYNCS.EXCH.64 URZ, [UR7+0xc8], UR4 ;  /* 0x0000c80407ff75b2 */ /* 0x0004620008000100 */
[----:B------:R2:W1:Y:S01]  /*0b80*/  SYNCS.EXCH.64 URZ, [UR7+0xb0], UR10 ;  /* 0x0000b00a07ff75b2 */ /* 0x0004620008000100 */
[----:B------:R2:W1:Y:S01]  /*0b90*/  SYNCS.EXCH.64 URZ, [UR7+0xd0], UR4 ;  /* 0x0000d00407ff75b2 */ /* 0x0004620008000100 */
[----:B------:R2:W1:Y:S01]  /*0ba0*/  SYNCS.EXCH.64 URZ, [UR7+0xb8], UR10 ;  /* 0x0000b80a07ff75b2 */ /* 0x0004620008000100 */
[----:B------:R2:W1:Y:S02]  /*0bb0*/  SYNCS.EXCH.64 URZ, [UR7+0xd8], UR4 ;  /* 0x0000d80407ff75b2 */ /* 0x0004640008000100 */
[----:B--2---:R-:W-:Y:S01]  /*0bc0*/  NOP ;  /* 0x0000000000007918 */ /* 0x004fe20000000000 */
.L_x_13:
        /* <DEDUP_REMOVED lines=18> */
.L_x_14:
[----:B-1----:R-:W1:Y:S01]  /*0cf0*/  S2UR UR5, SR_CTAID.X ;  /* 0x00000000000579c3 */ /* 0x002e620000002500 */
[----:B------:R-:W-:-:S05]  /*0d00*/  CS2R.32 R170, SR_CgaSize ;  /* 0x0000000000aa7805 */ /* 0x000fca0000008a00 */
[----:B------:R-:W-:-:S05]  /*0d10*/  IMAD R170, R170, -0xa0, RZ ;  /* 0xffffff60aaaa7824 */ /* 0x000fca00078e02ff */
[----:B------:R-:W-:-:S14]  /*0d20*/  R2UR UR9, R170 ;  /* 0x00000000aa0972ca */ /* 0x000fdc00000e0000 */
[----:B------:R-:W2:Y:S01]  /*0d30*/  LDCU UR9, c[0x0][UR9+0x2b0] ;  /* 0x00005600090977ac */ /* 0x000ea20008000800 */
[----:B------:R-:W-:Y:S01]  /*0d40*/  NOP ;  /* 0x0000000000007918 */ /* 0x000fe20000000000 */
[----:B------:R-:W-:-:S05]  /*0d50*/  CS2R.32 R170, SR_CgaSize ;  /* 0x0000000000aa7805 */ /* 0x000fca0000008a00 */
[----:B------:R-:W-:-:S05]  /*0d60*/  IMAD R170, R170, -0xa0, RZ ;  /* 0xffffff60aaaa7824 */ /* 0x000fca00078e02ff */
[----:B------:R-:W-:-:S14]  /*0d70*/  R2UR UR7, R170 ;  /* 0x00000000aa0772ca */ /* 0x000fdc00000e0000 */
[----:B------:R-:W3:Y:S01]  /*0d80*/  LDCU UR7, c[0x0][UR7+0x2b4] ;  /* 0x00005680070777ac */ /* 0x000ee20008000800 */
[----:B------:R-:W4:Y:S08]  /*0d90*/  S2UR UR4, SR_CTAID.Y ;  /* 0x00000000000479c3 */ /* 0x000f300000002600 */
[----:B------:R-:W3:Y:S01]  /*0da0*/  LDC R9, c[0x0][0xb24] ;  /* 0x0002c900ff097b82 */ /* 0x000ee20000000800 */
[----:B-1----:R-:W-:-:S02]  /*0db0*/  I2FP.F32.U32 R5, UR5 ;  /* 0x0000000500057c45 */ /* 0x002fc40008201000 */
[----:B------:R-:W-:-:S05]  /*0dc0*/  CS2R.32 R3, SR_CgaSize ;  /* 0x0000000000037805 */ /* 0x000fca0000008a00 */
[----:B------:R-:W-:-:S06]  /*0dd0*/  IMAD R3, R3, -0xa0, RZ ;  /* 0xffffff6003037824 */ /* 0x000fcc00078e02ff */
[----:B------:R-:W1:Y:S01]  /*0de0*/  LDC R3, c[0x0][R3+0x2a0] ;  /* 0x0000a80003037b82 */ /* 0x000e620000000800 */
[----:B------:R-:W-:Y:S01]  /*0df0*/  MOV R21, UR5 ;  /* 0x0000000500157c02 */ /* 0x000fe20008000f00 */
[----:B--2---:R-:W-:Y:S01]  /*0e00*/  FMUL R5, R5, UR9 ;  /* 0x0000000905057c20 */ /* 0x004fe20008400000 */
[----:B----4-:R-:W-:Y:S02]  /*0e10*/  I2FP.F32.U32 R4, UR4 ;  /* 0x0000000400047c45 */ /* 0x010fe40008201000 */
[----:B------:R-:W-:-:S05]  /*0e20*/  CS2R.32 R2, SR_CgaSize ;  /* 0x0000000000027805 */ /* 0x000fca0000008a00 */
[----:B------:R-:W-:-:S06]  /*0e30*/  IMAD R2, R2, -0xa0, RZ ;  /* 0xffffff6002027824 */ /* 0x000fcc00078e02ff */
[----:B------:R-:W2:Y:S01]  /*0e40*/  LDC R2, c[0x0][R2+0x2a4] ;  /* 0x0000a90002027b82 */ /* 0x000ea20000000800 */
[----:B------:R-:W4:Y:S01]  /*0e50*/  F2I.U32.TRUNC.NTZ R170, R5 ;  /* 0x0000000500aa7305 */ /* 0x000f22000020f000 */
[----:B------:R-:W-:Y:S01]  /*0e60*/  MOV R20, UR4 ;  /* 0x0000000400147c02 */ /* 0x000fe20008000f00 */
[----:B---3--:R-:W-:-:S05]  /*0e70*/  FMUL R4, R4, UR7 ;  /* 0x0000000704047c20 */ /* 0x008fca0008400000 */
[----:B------:R-:W-:Y:S01]  /*0e80*/  BAR.SYNC.DEFER_BLOCKING 0x0 ;  /* 0x0000000000007b1d */ /* 0x000fe20000010000 */
[----:B------:R-:W-:-:S05]  /*0e90*/  ISETP.GE.AND P0, PT, R9, 0x1, PT ;  /* 0x000000010900780c */ /* 0x000fca0003f06270 */
[----:B------:R-:W3:Y:S02]  /*0ea0*/  F2I.U32.TRUNC.NTZ R147, R4 ;  /* 0x0000000400937305 */ /* 0x000ee4000020f000 */
[----:B------:R-:W2:Y:S01]  /*0eb0*/  S2UR UR36, SR_CTAID.Z ;  /* 0x00000000002479c3 */ /* 0x000ea20000002700 */
[----:B----4-:R-:W-:-:S05]  /*0ec0*/  IADD3 R170, PT, PT, -R170, RZ, RZ ;  /* 0x000000ffaaaa7210 */ /* 0x010fca0007ffe1ff */
[----:B-1----:R-:W-:Y:S01]  /*0ed0*/  IMAD R170, R3, R170, UR5 ;  /* 0x0000000503aa7e24 */ /* 0x002fe2000f8e02aa */
[----:B---3--:R-:W-:-:S05]  /*0ee0*/  IADD3 R147, PT, PT, -R147, RZ, RZ ;  /* 0x000000ff93937210 */ /* 0x008fca0007ffe1ff */
[----:B--2---:R-:W-:Y:S01]  /*0ef0*/  IMAD R147, R2, R147, UR4 ;  /* 0x0000000402937e24 */ /* 0x004fe2000f8e0293 */
[----:B------:R-:W-:Y:S06]  /*0f00*/  @!P0 BRA `(.L_x_15) ;  /* 0x0000000000b88947 */ /* 0x000fec0003800000 */
[----:B------:R-:W1:Y:S01]  /*0f10*/  LDC.64 R4, c[0x0][0xb18] ;  /* 0x0002c600ff047b82 */ /* 0x000e620000000a00 */
[----:B------:R-:W-:-:S07]  /*0f20*/  ISETP.NE.AND P0, PT, R9, 0x1, PT ;  /* 0x000000010900780c */ /* 0x000fce0003f05270 */
[----:B------:R-:W2:Y:S08]  /*0f30*/  LDC R10, c[0x0][0xb0c] ;  /* 0x0002c300ff0a7b82 */ /* 0x000eb00000000800 */
[----:B------:R-:W3:Y:S08]  /*0f40*/  LDC R11, c[0x0][0x370] ;  /* 0x0000dc00ff0b7b82 */ /* 0x000ef00000000800 */
[----:B------:R-:W4:Y:S01]  /*0f50*/  LDC R12, c[0x0][0x374] ;  /* 0x0000dd00ff0c7b82 */ /* 0x000f220000000800 */
[----:B-1----:R-:W-:-:S07]  /*0f60*/  ISETP.NE.AND P1, PT, R4, 0x1, PT ;  /* 0x000000010400780c */ /* 0x002fce0003f25270 */
[----:B------:R-:W3:Y:S01]  /*0f70*/  LDC.64 R6, c[0x0][0xb10] ;  /* 0x0002c400ff067b82 */ /* 0x000ee20000000a00 */
[----:B--2---:R-:W-:-:S07]  /*0f80*/  ISETP.NE.AND P2, PT, R10, 0x1, PT ;  /* 0x000000010a00780c */ /* 0x004fce0003f45270 */
[----:B------:R-:W1:Y:S08]  /*0f90*/  LDC R8, c[0x0][0xb20] ;  /* 0x0002c800ff087b82 */ /* 0x000e700000000800 */
[----:B------:R-:W2:Y:S01]  /*0fa0*/  LDC.64 R2, c[0x0][0xb28] ;  /* 0x0002ca00ff027b82 */ /* 0x000ea20000000a00 */
[----:B----4-:R-:W-:-:S04]  /*0fb0*/  IMAD.HI.U32 R13, R12, R5, RZ ;  /* 0x000000050c0d7227 */ /* 0x010fc800078e00ff */
[----:B------:R-:W-:-:S04]  /*0fc0*/  IMAD.HI.U32 R5, R20, R5, RZ ;  /* 0x0000000514057227 */ /* 0x000fc800078e00ff */
[----:B---3--:R-:W-:-:S04]  /*0fd0*/  IMAD.HI.U32 R14, R11, R6, RZ ;  /* 0x000000060b0e7227 */ /* 0x008fc800078e00ff */
[C---:B------:R-:W-:Y:S01]  /*0fe0*/  IMAD.HI.U32 R16, R21.reuse, R6, RZ ;  /* 0x0000000615107227 */ /* 0x040fe200078e00ff */
[-C--:B------:R-:W-:Y:S02]  /*0ff0*/  @P2 SHF.R.U32.HI R11, RZ, R7.reuse, R14 ;  /* 0x00000007ff0b2219 */ /* 0x080fe4000001160e */
[-C--:B-1----:R-:W-:Y:S02]  /*1000*/  @P1 SHF.R.U32.HI R12, RZ, R8.reuse, R13 ;  /* 0x00000008ff0c1219 */ /* 0x082fe4000001160d */
[----:B------:R-:W-:Y:S02]  /*1010*/  SHF.R.U32.HI R5, RZ, R8, R5 ;  /* 0x00000008ff057219 */ /* 0x000fe40000011605 */
[----:B------:R-:W-:Y:S02]  /*1020*/  SHF.R.U32.HI R16, RZ, R7, R16 ;  /* 0x00000007ff107219 */ /* 0x000fe40000011610 */
[----:B------:R-:W-:Y:S01]  /*1030*/  SEL R5, R20, R5, !P1 ;  /* 0x0000000514057207 */ /* 0x000fe20004800000 */
[----:B--2---:R-:W-:Y:S01]  /*1040*/  IMAD.HI.U32 R14, R12, R2, RZ ;  /* 0x000000020c0e7227 */ /* 0x004fe200078e00ff */
[----:B------:R-:W-:-:S02]  /*1050*/  SEL R7, R21, R16, !P2 ;  /* 0x0000001015077207 */ /* 0x000fc40005000000 */
[----:B------:R-:W-:Y:S01]  /*1060*/  IADD3 R13, PT, PT, -R5, RZ, RZ ;  /* 0x000000ff050d7210 */ /* 0x000fe20007ffe1ff */
[----:B------:R-:W-:Y:S01]  /*1070*/  IMAD.HI.U32 R6, R11, R2, RZ ;  /* 0x000000020b067227 */ /* 0x000fe200078e00ff */
[----:B------:R-:W-:-:S03]  /*1080*/  @P0 SHF.R.U32.HI R12, RZ, R3, R14 ;  /* 0x00000003ff0c0219 */ /* 0x000fc6000001160e */
[----:B------:R-:W-:Y:S01]  /*1090*/  IMAD R13, R4, R13, R20 ;  /* 0x0000000d040d7224 */ /* 0x000fe200078e0214 */
[----:B------:R-:W-:Y:S01]  /*10a0*/  @P0 SHF.R.U32.HI R11, RZ, R3, R6 ;  /* 0x00000003ff0b0219 */ /* 0x000fe20000011606 */
[----:B------:R-:W-:-:S04]  /*10b0*/  IMAD R12, R12, R9, RZ ;  /* 0x000000090c0c7224 */ /* 0x000fc800078e02ff */
[----:B------:R-:W-:Y:S01]  /*10c0*/  IMAD R6, R11, R9, RZ ;  /* 0x000000090b067224 */ /* 0x000fe200078e02ff */
[----:B------:R-:W-:-:S04]  /*10d0*/  ISETP.GE.AND P1, PT, R5, R12, PT ;  /* 0x0000000c0500720c */ /* 0x000fc80003f26270 */
[----:B------:R-:W-:Y:S01]  /*10e0*/  ISETP.GE.OR P1, PT, R7, R6, P1 ;  /* 0x000000060700720c */ /* 0x000fe20000f26670 */
[----:B------:R-:W-:-:S05]  /*10f0*/  IMAD.HI.U32 R6, R5, R2, RZ ;  /* 0x0000000205067227 */ /* 0x000fca00078e00ff */
[----:B------:R-:W-:-:S04]  /*1100*/  SHF.R.U32.HI R6, RZ, R3, R6 ;  /* 0x00000003ff067219 */ /* 0x000fc80000011606 */
[----:B------:R-:W-:-:S03]  /*1110*/  SEL R6, R5, R6, !P0 ;  /* 0x0000000605067207 */ /* 0x000fc60004000000 */
[----:B------:R-:W-:Y:S01]  /*1120*/  @!P1 IMAD.HI.U32 R8, R7, R2, RZ ;  /* 0x0000000207089227 */ /* 0x000fe200078e00ff */
[----:B------:R-:W-:-:S04]  /*1130*/  IADD3 R2, PT, PT, -R6, RZ, RZ ;  /* 0x000000ff06027210 */ /* 0x000fc80007ffe1ff */
[----:B------:R-:W-:Y:S01]  /*1140*/  @!P1 SHF.R.U32.HI R8, RZ, R3, R8 ;  /* 0x00000003ff089219 */ /* 0x000fe20000011608 */
[----:B------:R-:W-:-:S03]  /*1150*/  IMAD R2, R9, R2, R5 ;  /* 0x0000000209027224 */ /* 0x000fc600078e0205 */
[----:B------:R-:W-:-:S05]  /*1160*/  @!P1 SEL R3, R7, R8, !P0 ;  /* 0x0000000807039207 */ /* 0x000fca0004000000 */
[--C-:B------:R-:W-:Y:S02]  /*1170*/  @!P1 IMAD.IADD R6, R6, 0x1, -R3.reuse ;  /* 0x0000000106069824 */ /* 0x100fe400078e0a03 */
[----:B------:R-:W-:Y:S01]  /*1180*/  @!P1 IMAD R3, R2, R11, R3 ;  /* 0x0000000b02039224 */ /* 0x000fe200078e0203 */
[----:B------:R-:W-:Y:S01]  /*1190*/  IADD3 R2, PT, PT, -R7, RZ, RZ ;  /* 0x000000ff07027210 */ /* 0x000fe20007ffe1ff */
[----:B------:R-:W-:Y:S02]  /*11a0*/  @!P1 IMAD R5, R6, R9, R7 ;  /* 0x0000000906059224 */ /* 0x000fe400078e0207 */
[----:B------:R-:W-:Y:S02]  /*11b0*/  @!P1 IMAD.MOV.U32 R7, RZ, RZ, R3 ;  /* 0x000000ffff079224 */ /* 0x000fe400078e0003 */
[----:B------:R-:W-:Y:S02]  /*11c0*/  IMAD R2, R10, R2, R21 ;  /* 0x000000020a027224 */ /* 0x000fe400078e0215 */
[----:B------:R-:W-:-:S02]  /*11d0*/  IMAD R20, R5, R4, R13 ;  /* 0x0000000405147224 */ /* 0x000fc400078e020d */
[----:B------:R-:W-:Y:S02]  /*11e0*/  IMAD R21, R7, R10, R2 ;  /* 0x0000000a07157224 */ /* 0x000fe400078e0202 */
.L_x_15:
[----:B------:R-:W1:Y:S01]  /*11f0*/  LDCU UR4, c[0x0][0xb30] ;  /* 0x00016600ff0477ac */ /* 0x000e620008000800 */
[----:B------:R-:W2:Y:S08]  /*1200*/  S2UR UR37, SR_CgaCtaId ;  /* 0x00000000002579c3 */ /* 0x000eb00000008800 */
[----:B------:R-:W3:Y:S01]  /*1210*/  LDC R72, c[0x0][0xb24] ;  /* 0x0002c900ff487b82 */ /* 0x000ee20000000800 */
[----:B-1----:R-:W-:-:S09]  /*1220*/  UISETP.NE.AND UP1, UPT, UR4, 0x1, UPT ;  /* 0x000000010400788c */ /* 0x002fd2000bf25270 */
[----:B--2---:R-:W-:Y:S05]  /*1230*/  BRA.U UP1, `(.L_x_16) ;  /* 0x0000000101407547 */ /* 0x004fea000b800000 */
[----:B------:R-:W1:Y:S08]  /*1240*/  LDC.64 R4, c[0x0][0xb10] ;  /* 0x0002c400ff047b82 */ /* 0x000e700000000a00 */
[----:B------:R-:W2:Y:S08]  /*1250*/  LDC.64 R2, c[0x0][0xb18] ;  /* 0x0002c600ff027b82 */ /* 0x000eb00000000a00 */
[----:B------:R-:W4:Y:S08]  /*1260*/  LDC R6, c[0x0][0xb20] ;  /* 0x0002c800ff067b82 */ /* 0x000f300000000800 */
[----:B------:R-:W3:Y:S01]  /*1270*/  LDC R8, c[0x0][0xb0c] ;  /* 0x0002c300ff087b82 */ /* 0x000ee20000000800 */
[----:B-1----:R-:W-:-:S05]  /*1280*/  IMAD.HI.U32 R4, R21, R4, RZ ;  /* 0x0000000415047227 */ /* 0x002fca00078e00ff */
[----:B------:R-:W-:Y:S01]  /*1290*/  SHF.R.U32.HI R4, RZ, R5, R4 ;  /* 0x00000005ff047219 */ /* 0x000fe20000011604 */
[----:B--2---:R-:W-:Y:S01]  /*12a0*/  IMAD.HI.U32 R3, R20, R3, RZ ;  /* 0x0000000314037227 */ /* 0x004fe200078e00ff */
[----:B------:R-:W-:-:S04]  /*12b0*/  ISETP.NE.AND P0, PT, R2, 0x1, PT ;  /* 0x000000010200780c */ /* 0x000fc80003f05270 */
[----:B----4-:R-:W-:-:S04]  /*12c0*/  SHF.R.U32.HI R3, RZ, R6, R3 ;  /* 0x00000006ff037219 */ /* 0x010fc80000011603 */
[----:B------:R-:W-:Y:S02]  /*12d0*/  SEL R3, R20, R3, !P0 ;  /* 0x0000000314037207 */ /* 0x000fe40004000000 */
[----:B---3--:R-:W-:-:S04]  /*12e0*/  ISETP.NE.AND P1, PT, R8, 0x1, PT ;  /* 0x000000010800780c */ /* 0x008fc80003f25270 */
[----:B------:R-:W-:-:S05]  /*12f0*/  SEL R4, R21, R4, !P1 ;  /* 0x0000000415047207 */ /* 0x000fca0004800000 */
[----:B------:R-:W-:Y:S02]  /*1300*/  IMAD.IADD R5, R3, 0x1, -R4 ;  /* 0x0000000103057824 */ /* 0x000fe400078e0a04 */
[----:B------:R-:W-:Y:S02]  /*1310*/  IMAD.IADD R3, R4, 0x1, -R3 ;  /* 0x0000000104037824 */ /* 0x000fe400078e0a03 */
[----:B------:R-:W-:Y:S02]  /*1320*/  IMAD R21, R5, R8, R21 ;  /* 0x0000000805157224 */ /* 0x000fe400078e0215 */
[----:B------:R-:W-:-:S07]  /*1330*/  IMAD R20, R3, R2, R20 ;  /* 0x0000000203147224 */ /* 0x000fce00078e0214 */
.L_x_16:
[----:B------:R-:W-:Y:S01]  /*1340*/  BAR.SYNC.DEFER_BLOCKING 0x0 ;  /* 0x0000000000007b1d */ /* 0x000fe20000010000 */
[----:B------:R-:W-:Y:S01]  /*1350*/  UISETP.NE.AND UP1, UPT, UR8, 0x2, UPT ;  /* 0x000000020800788c */ /* 0x000fe2000bf25270 */
[----:B------:R-:W-:Y:S02]  /*1360*/  ISETP.NE.OR P5, PT, R0, 0x2, !P5 ;  /* 0x000000020000780c */ /* 0x000fe40006fa5670 */
[----:B------:R-:W-:-:S06]  /*1370*/  LOP3.LUT R2, R189, 0x1f, RZ, 0xc0, !PT ;  /* 0x0000001fbd027812 */ /* 0x000fcc00078ec0ff */
[----:B------:R-:W-:Y:S05]  /*1380*/  BRA.U UP1, `(.L_x_17) ;  /* 0x0000001101787547 */ /* 0x000fea000b800000 */
[----:B------:R-:W1:Y:S01]  /*1390*/  LDCU UR13, c[0x0][0x38c] ;  /* 0x00007180ff0d77ac */ /* 0x000e620008000800 */
[----:B------:R-:W2:Y:S01]  /*13a0*/  LDC R9, c[0x0][0x370] ;  /* 0x0000dc00ff097b82 */ /* 0x000ea20000000800 */
[----:B------:R-:W-:Y:S01]  /*13b0*/  PLOP3.LUT P1, PT, PT, PT, UP2, 0x80, 0x8 ;  /* 0x000000000008781c */ /* 0x000fe20003f2f028 */
[----:B------:R-:W-:Y:S01]  /*13c0*/  IMAD.MOV.U32 R15, RZ, RZ, 0x1 ;  /* 0x00000001ff0f7424 */ /* 0x000fe200078e00ff */
[----:B------:R-:W-:Y:S01]  /*13d0*/  ISETP.EQ.OR P4, PT, R2, RZ, P5 ;  /* 0x000000ff0200720c */ /* 0x000fe20002f82670 */
[----:B------:R-:W-:Y:S01]  /*13e0*/  IMAD.MOV.U32 R14, RZ, RZ, RZ ;  /* 0x000000ffff0e7224 */ /* 0x000fe200078e00ff */
[----:B------:R-:W-:Y:S02]  /*13f0*/  PLOP3.LUT P1, PT, P1, PT, PT, 0x8, 0x80 ;  /* 0x000000000080781c */ /* 0x000fe40000f2e170 */
[----:B------:R-:W-:Y:S01]  /*1400*/  CS2R R12, SRZ ;  /* 0x00000000000c7805 */ /* 0x000fe2000001ff00 */
[----:B------:R-:W-:Y:S01]  /*1410*/  IMAD.MOV.U32 R10, RZ, RZ, 0x1 ;  /* 0x00000001ff0a7424 */ /* 0x000fe200078e00ff */
[----:B------:R-:W4:Y:S01]  /*1420*/  LDC R0, c[0x0][0x374] ;  /* 0x0000dd00ff007b82 */ /* 0x000f220000000800 */
[----:B------:R-:W2:Y:S01]  /*1430*/  LDCU.64 UR22, c[0x0][0x348] ;  /* 0x00006900ff1677ac */ /* 0x000ea20008000a00 */
[----:B------:R-:W-:Y:S01]  /*1440*/  UMOV UR6, URZ ;  /* 0x000000ff00067c82 */ /* 0x000fe20008000000 */
[----:B-1----:R-:W-:-:S04]  /*1450*/  UIADD3 UR5, UPT, UPT, UR13, 0x3f, URZ ;  /* 0x0000003f0d057890 */ /* 0x002fc8000fffe0ff */
[----:B------:R-:W-:-:S04]  /*1460*/  USHF.R.S32.HI UR4, URZ, 0x1f, UR5 ;  /* 0x0000001fff047899 */ /* 0x000fc80008011405 */
[----:B------:R-:W-:-:S04]  /*1470*/  ULEA.HI UR4, UR4, UR5, URZ, 0x6 ;  /* 0x0000000504047291 */ /* 0x000fc8000f8f30ff */
[----:B------:R-:W-:Y:S02]  /*1480*/  USHF.R.S32.HI UR15, URZ, 0x6, UR4 ;  /* 0x00000006ff0f7899 */ /* 0x000fe40008011404 */
[----:B------:R-:W-:Y:S02]  /*1490*/  UIADD3 UR4, UPT, UPT, UR13, -0x1, URZ ;  /* 0xffffffff0d047890 */ /* 0x000fe4000fffe0ff */
[----:B------:R-:W-:Y:S02]  /*14a0*/  UISETP.LT.U32.AND UP0, UPT, UR15, 0x5, UPT ;  /* 0x000000050f00788c */ /* 0x000fe4000bf01070 */
[----:B------:R-:W-:Y:S02]  /*14b0*/  UISETP.GE.U32.AND UP1, UPT, UR4, -0x7f, UPT ;  /* 0xffffff810400788c */ /* 0x000fe4000bf26070 */
[----:B------:R-:W-:Y:S02]  /*14c0*/  USEL UR14, UR15, 0x5, UP0 ;  /* 0x000000050f0e7887 */ /* 0x000fe40008000000 */
[----:B------:R-:W-:-:S02]  /*14d0*/  UIADD3 UR13, UPT, UPT, UR13, 0x7e, URZ ;  /* 0x0000007e0d0d7890 */ /* 0x000fc4000fffe0ff */
[----:B------:R-:W-:Y:S02]  /*14e0*/  UIADD3 UR5, UPT, UPT, UR14, -0x1, URZ ;  /* 0xffffffff0e057890 */ /* 0x000fe4000fffe0ff */
[----:B------:R-:W-:-:S03]  /*14f0*/  UIADD3 UR7, UPT, UPT, UR15, -UR14, URZ ;  /* 0x8000000e0f077290 */ /* 0x000fc6000fffe0ff */
[----:B------:R-:W-:-:S04]  /*1500*/  @UP1 UIADD3 UR5, UPT, UPT, UR14, URZ, URZ ;  /* 0x000000ff0e051290 */ /* 0x000fc8000fffe0ff */
[----:B--2---:R-:W-:-:S12]  /*1510*/  UIADD3 UR5, UPT, UPT, UR5, 0x1, URZ ;  /* 0x0000000105057890 */ /* 0x004fd8000fffe0ff */
.L_x_35:
[----:B------:R-:W-:Y:S01]  /*1520*/  UISETP.NE.AND UP0, UPT, UR37, URZ, UPT ;  /* 0x000000ff2500728c */ /* 0x000fe2000bf05270 */
[----:B------:R-:W1:Y:S08]  /*1530*/  S2UR UR37, SR_CgaCtaId ;  /* 0x00000000002579c3 */ /* 0x000e700000008800 */
[----:B------:R-:W-:Y:S05]  /*1540*/  BRA.U UP0, `(.L_x_18) ;  /* 0x0000000100347547 */ /* 0x000fea000b800000 */
[----:B------:R-:W2:Y:S01]  /*1550*/  S2R R2, SR_CgaCtaId ;  /* 0x0000000000027919 */ /* 0x000ea20000008800 */
[----:B------:R-:W-:-:S04]  /*1560*/  MOV R3, 0x400 ;  /* 0x0000040000037802 */ /* 0x000fc80000000f00 */
[----:B--2---:R-:W-:Y:S02]  /*1570*/  LEA R3, R2, R3, 0x18 ;  /* 0x0000000302037211 */ /* 0x004fe400078ec0ff */
[----:B------:R-:W-:-:S03]  /*1580*/  SHF.L.U32 R2, R10, 0x1f, RZ ;  /* 0x0000001f0a027819 */ /* 0x000fc600000006ff */
[----:B------:R-:W-:-:S04]  /*1590*/  IMAD R3, R12, 0x8, R3 ;  /* 0x000000080c037824 */ /* 0x000fc800078e0203 */
[----:B------:R-:W2:Y:S02]  /*15a0*/  SYNCS.PHASECHK.TRANS64.TRYWAIT P0, [R3+URZ+0xf0], R2 ;  /* 0x0000f002030075a7 */ /* 0x000ea400080011ff */
[----:B--2---:R-:W-:Y:S05]  /*15b0*/  @!P0 BRA `(.L_x_19) ;  /* 0x0000006c00008947 */ /* 0x004fea0003800000 */
.L_x_107:
[----:B------:R-:W-:Y:S01]  /*15c0*/  VIADD R12, R12, 0x1 ;  /* 0x000000010c0c7836 */ /* 0x000fe20000000000 */
[----:B------:R2:W-:Y:S04]  /*15d0*/  SYNCS.ARRIVE.TRANS64.A1T0 RZ, [R3+URZ+0xe0], RZ ;  /* 0x0000e0ff03ff79a7 */ /* 0x0005e800081000ff */
[----:B------:R-:W-:-:S04]  /*15e0*/  ISETP.NE.AND P0, PT, R12, 0x2, PT ;  /* 0x000000020c00780c */ /* 0x000fc80003f05270 */
[----:B------:R-:W-:Y:S02]  /*15f0*/  SEL R12, R12, RZ, P0 ;  /* 0x000000ff0c0c7207 */ /* 0x000fe40000000000 */
[----:B--2---:R-:W-:-:S04]  /*1600*/  SEL R3, RZ, 0x1, P0 ;  /* 0x00000001ff037807 */ /* 0x004fc80000000000 */
[----:B------:R-:W-:-:S07]  /*1610*/  LOP3.LUT R10, R10, R3, RZ, 0x3c, !PT ;  /* 0x000000030a0a7212 */ /* 0x000fce00078e3cff */
.L_x_18:
[----:B------:R-:W-:Y:S01]  /*1620*/  UMOV UR4, 0x400 ;  /* 0x0000040000047882 */ /* 0x000fe20000000000 */
[----:B------:R-:W-:Y:S01]  /*1630*/  SHF.L.U32 R2, R15, 0x1f, RZ ;  /* 0x0000001f0f027819 */ /* 0x000fe200000006ff */
[----:B-1----:R-:W-:Y:S01]  /*1640*/  ULEA UR4, UR37, UR4, 0x18 ;  /* 0x0000000425047291 */ /* 0x002fe2000f8ec0ff */
[----:B------:R-:W-:Y:S01]  /*1650*/  R2UR UR35, R21 ;  /* 0x00000000152372ca */ /* 0x000fe200000e0000 */
[----:B------:R-:W-:Y:S01]  /*1660*/  UISETP.GE.U32.AND UP0, UPT, UR13, 0x7f, UPT ;  /* 0x0000007f0d00788c */ /* 0x000fe2000bf06070 */
[----:B------:R-:W-:Y:S01]  /*1670*/  R2UR UR11, R20 ;  /* 0x00000000140b72ca */ /* 0x000fe200000e0000 */
[----:B------:R-:W-:Y:S01]  /*1680*/  ULEA UR8, UR6, UR4, 0x3 ;  /* 0x0000000406087291 */ /* 0x000fe2000f8e18ff */
[----:B------:R-:W-:-:S08]  /*1690*/  UMOV UR24, URZ ;  /* 0x000000ff00187c82 */ /* 0x000fd00008000000 */
[----:B------:R1:W2:Y:S01]  /*16a0*/  SYNCS.PHASECHK.TRANS64.TRYWAIT P0, [UR8+0x28], R2 ;  /* 0x00002802ff0075a7 */ /* 0x0002a20008001108 */
[----:B------:R-:W-:Y:S02]  /*16b0*/  USHF.L.U32 UR35, UR35, 0x7, URZ ;  /* 0x0000000723237899 */ /* 0x000fe400080006ff */
[----:B------:R-:W-:Y:S01]  /*16c0*/  USHF.L.U32 UR11, UR11, 0x7, URZ ;  /* 0x000000070b0b7899 */ /* 0x000fe200080006ff */
[----:B------:R-:W-:Y:S11]  /*16d0*/  BRA.U !UP0, `(.L_x_20) ;  /* 0x0000000108a47547 */ /* 0x000ff6000b800000 */
[----:B------:R-:W-:Y:S01]  /*16e0*/  UMOV UR16, URZ ;  /* 0x000000ff00107c82 */ /* 0x000fe20008000000 */
[----:B------:R-:W-:-:S05]  /*16f0*/  UMOV UR17, UR6 ;  /* 0x0000000600117c82 */ /* 0x000fca0008000000 */
.L_x_25:
[----:B-1----:R-:W-:Y:S01]  /*1700*/  ULEA UR33, UR17, UR4, 0x3 ;  /* 0x0000000411217291 */ /* 0x002fe2000f8e18ff */
[----:B--2---:R-:W-:Y:S01]  /*1710*/  @!P5 MOV R3, 0x4000 ;  /* 0x000040000003d802 */ /* 0x004fe20000000f00 */
[----:B--2---:R-:W-:Y:S10]  /*1720*/  @P0 BRA `(.L_x_21) ;  /* 0x00000000000c0947 */ /* 0x004ff40003800000 */
[----:B------:R-:W-:-:S04]  /*1730*/  SHF.L.U32 R5, R15, 0x1f, RZ ;  /* 0x0000001f0f057819 */ /* 0x000fc800000006ff */
[----:B------:R-:W2:Y:S02]  /*1740*/  SYNCS.PHASECHK.TRANS64.TRYWAIT P0, [UR33+0x28], R5 ;  /* 0x00002805ff0075a7 */ /* 0x000ea40008001121 */
[----:B--2---:R-:W-:Y:S05]  /*1750*/  @!P0 BRA `(.L_x_22) ;  /* 0x0000006800ac8947 */ /* 0x004fea0003800000 */
.L_x_21:
[----:B------:R2:W-:Y:S01]  /*1760*/  @!P5 SYNCS.ARRIVE.TRANS64 RZ, [UR33], R3 ;  /* 0x00000003ffffd9a7 */ /* 0x0005e20008000021 */
[----:B------:R-:W-:Y:S04]  /*1770*/  BSSY.RECONVERGENT B0, `(.L_x_23) ;  /* 0x0000003000007945 */ /* 0x000fe80003800200 */
[----:B------:R-:W-:Y:S05]  /*1780*/  @P4 BRA `(.L_x_24) ;  /* 0x0000000000044947 */ /* 0x000fea0003800000 */
[----:B------:R-:W-:Y:S05]  /*1790*/  BPT.TRAP 0x1 ;  /* 0x000000040000795c */ /* 0x000fea0000300000 */
.L_x_24:
[----:B------:R-:W-:Y:S05]  /*17a0*/  BSYNC.RECONVERGENT B0 ;  /* 0x0000000000007941 */ /* 0x000fea0003800200 */
.L_x_23:
[----:B------:R-:W-:Y:S02]  /*17b0*/  UIADD3 UR6, UPT, UPT, UR17, 0x1, URZ ;  /* 0x0000000111067890 */ /* 0x000fe4000fffe0ff */
[----:B------:R-:W-:Y:S02]  /*17c0*/  UIADD3 UR26, UP1, UPT, UR22, 0x80, URZ ;  /* 0x00000080161a7890 */ /* 0x000fe4000ff3e0ff */
[----:B------:R-:W-:Y:S02]  /*17d0*/  UISETP.NE.AND UP0, UPT, UR6, 0x5, UPT ;  /* 0x000000050600788c */ /* 0x000fe4000bf05270 */
[----:B------:R-:W-:Y:S02]  /*17e0*/  USHF.L.U32 UR34, UR16, 0x6, URZ ;  /* 0x0000000610227899 */ /* 0x000fe400080006ff */
[----:B------:R-:W-:Y:S02]  /*17f0*/  USEL UR9, URZ, 0x1, UP0 ;  /* 0x00000001ff097887 */ /* 0x000fe40008000000 */
[----:B------:R-:W-:-:S02]  /*1800*/  USEL UR6, UR6, URZ, UP0 ;  /* 0x000000ff06067287 */ /* 0x000fc40008000000 */
[----:B------:R-:W-:Y:S02]  /*1810*/  UIADD3 UR20, UP0, UPT, UR22, 0x180, URZ ;  /* 0x0000018016147890 */ /* 0x000fe4000ff1e0ff */
[----:B------:R-:W-:Y:S01]  /*1820*/  ULEA UR8, UR6, UR4, 0x3 ;  /* 0x0000000406087291 */ /* 0x000fe2000f8e18ff */
[----:B------:R-:W-:Y:S01]  /*1830*/  LOP3.LUT R15, R15, UR9, RZ, 0x3c, !PT ;  /* 0x000000090f0f7c12 */ /* 0x000fe2000f8e3cff */
[----:B------:R-:W-:Y:S02]  /*1840*/  UIADD3.X UR27, UPT, UPT, URZ, UR23, URZ, UP1, !UPT ;  /* 0x00000017ff1b7290 */ /* 0x000fe40008ffe4ff */
[----:B------:R-:W-:Y:S01]  /*1850*/  UIADD3.X UR21, UPT, UPT, URZ, UR23, URZ, UP0, !UPT ;  /* 0x00000017ff157290 */ /* 0x000fe200087fe4ff */
[----:B-1----:R-:W-:Y:S01]  /*1860*/  SHF.L.U32 R2, R15, 0x1f, RZ ;  /* 0x0000001f0f027819 */ /* 0x002fe200000006ff */
[----:B------:R-:W-:Y:S01]  /*1870*/  UMOV UR18, 0x0 ;  /* 0x0000000000127882 */ /* 0x000fe20000000000 */
[----:B------:R-:W-:Y:S01]  /*1880*/  UMOV UR19, 0x10000000 ;  /* 0x1000000000137882 */ /* 0x000fe20000000000 */
[----:B------:R-:W-:Y:S01]  /*1890*/  UMOV UR12, UR36 ;  /* 0x00000024000c7c82 */ /* 0x000fe20008000000 */
[----:B------:R1:W1:Y:S01]  /*18a0*/  SYNCS.PHASECHK.TRANS64.TRYWAIT P0, [UR8+0x28], R2 ;  /* 0x00002802ff0075a7 */ /* 0x0002620008001108 */
[----:B------:R-:W-:Y:S01]  /*18b0*/  ULEA UR8, UR17, UR4, 0xd ;  /* 0x0000000411087291 */ /* 0x000fe2000f8e68ff */
[----:B------:R-:W-:Y:S01]  /*18c0*/  UMOV UR9, UR33 ;  /* 0x0000002100097c82 */ /* 0x000fe20008000000 */
[----:B------:R-:W-:-:S02]  /*18d0*/  UMOV UR10, UR34 ;  /* 0x00000022000a7c82 */ /* 0x000fc40008000000 */
[----:B------:R-:W-:Y:S02]  /*18e0*/  UIADD3 UR32, UPT, UPT, UR8, 0x8400, URZ ;  /* 0x0000840008207890 */ /* 0x000fe4000fffe0ff */
[----:B------:R-:W-:Y:S02]  /*18f0*/  UIADD3 UR8, UPT, UPT, UR8, 0x12400, URZ ;  /* 0x0001240008087890 */ /* 0x000fe4000fffe0ff */
[----:B------:R-:W-:Y:S01]  /*1900*/  UIADD3 UR16, UPT, UPT, UR16, 0x1, URZ ;  /* 0x0000000110107890 */ /* 0x000fe2000fffe0ff */
[----:B------:R-:W-:Y:S01]  /*1910*/  UMOV UR24, UR5 ;  /* 0x0000000500187c82 */ /* 0x000fe20008000000 */
[----:B------:R-:W-:Y:S02]  /*1920*/  UMOV UR17, UR6 ;  /* 0x0000000600117c82 */ /* 0x000fe40008000000 */
[----:B------:R-:W-:Y:S01]  /*1930*/  UISETP.NE.AND UP0, UPT, UR16, UR5, UPT ;  /* 0x000000051000728c */ /* 0x000fe2000bf05270 */
[----:B------:R1:W-:Y:S02]  /*1940*/  UTMALDG.3D [UR32], [UR26], desc[UR18] ;  /* 0x000012201a0075b4 */ /* 0x0003e40008011000 */
[----:B------:R1:W-:Y:S06]  /*1950*/  UTMALDG.3D [UR8], [UR20], desc[UR18] ;  /* 0x00001208140075b4 */ /* 0x0003ec0008011000 */
[----:B------:R-:W-:Y:S05]  /*1960*/  BRA.U UP0, `(.L_x_25) ;  /* 0xfffffffd00647547 */ /* 0x000fea000b83ffff */
.L_x_20:
[----:B-1----:R-:W-:Y:S01]  /*1970*/  ULEA UR8, UR6, UR4, 0x3 ;  /* 0x0000000406087291 */ /* 0x002fe2000f8e18ff */
[----:B------:R-:W-:Y:S01]  /*1980*/  SHF.L.U32 R2, R15, 0x1f, RZ ;  /* 0x0000001f0f027819 */ /* 0x000fe200000006ff */
[----:B------:R-:W-:Y:S01]  /*1990*/  @!P1 SYNCS.ARRIVE.TRANS64.A1T0 RZ, [UR4+0x78], RZ ;  /* 0x000078ffffff99a7 */ /* 0x000fe20008100004 */
[----:B------:R-:W-:-:S06]  /*19a0*/  UISETP.GT.AND UP0, UPT, UR15, UR14, UPT ;  /* 0x0000000e0f00728c */ /* 0x000fcc000bf04270 */
[----:B--2---:R1:W2:Y:S03]  /*19b0*/  SYNCS.PHASECHK.TRANS64.TRYWAIT P0, [UR8+0x28], R2 ;  /* 0x00002802ff0075a7 */ /* 0x0042a60008001108 */
[----:B------:R-:W-:Y:S05]  /*19c0*/  BRA.U !UP0, `(.L_x_26) ;  /* 0x0000000108a87547 */ /* 0x000fea000b800000 */
[----:B------:R-:W-:Y:S01]  /*19d0*/  UIADD3 UR21, UPT, UPT, UR7, UR24, URZ ;  /* 0x0000001807157290 */ /* 0x000fe2000fffe0ff */
[----:B------:R-:W-:-:S11]  /*19e0*/  UMOV UR25, UR6 ;  /* 0x0000000600197c82 */ /* 0x000fd60008000000 */
.L_x_31:
[----:B-1----:R-:W-:Y:S01]  /*19f0*/  ULEA UR17, UR25, UR4, 0x3 ;  /* 0x0000000419117291 */ /* 0x002fe2000f8e18ff */
[----:B--2---:R-:W-:Y:S01]  /*1a00*/  @!P5 MOV R3, 0x4000 ;  /* 0x000040000003d802 */ /* 0x004fe20000000f00 */
[----:B--2---:R-:W-:Y:S10]  /*1a10*/  @P0 BRA `(.L_x_27) ;  /* 0x00000000000c0947 */ /* 0x004ff40003800000 */
[----:B------:R-:W-:-:S04]  /*1a20*/  SHF.L.U32 R5, R15, 0x1f, RZ ;  /* 0x0000001f0f057819 */ /* 0x000fc800000006ff */
[----:B------:R-:W2:Y:S02]  /*1a30*/  SYNCS.PHASECHK.TRANS64.TRYWAIT P0, [UR17+0x28], R5 ;  /* 0x00002805ff0075a7 */ /* 0x000ea40008001111 */
[----:B--2---:R-:W-:Y:S05]  /*1a40*/  @!P0 BRA `(.L_x_28) ;  /* 0x0000006800088947 */ /* 0x004fea0003800000 */
.L_x_27:
[----:B------:R2:W-:Y:S01]  /*1a50*/  @!P5 SYNCS.ARRIVE.TRANS64 RZ, [UR17], R3 ;  /* 0x00000003ffffd9a7 */ /* 0x0005e20008000011 */
[----:B------:R-:W-:Y:S04]  /*1a60*/  BSSY.RECONVERGENT B0, `(.L_x_29) ;  /* 0x0000003000007945 */ /* 0x000fe80003800200 */
[----:B------:R-:W-:Y:S05]  /*1a70*/  @P4 BRA `(.L_x_30) ;  /* 0x0000000000044947 */ /* 0x000fea0003800000 */
[----:B------:R-:W-:Y:S05]  /*1a80*/  BPT.TRAP 0x1 ;  /* 0x000000040000795c */ /* 0x000fea0000300000 */
.L_x_30:
[----:B------:R-:W-:Y:S05]  /*1a90*/  BSYNC.RECONVERGENT B0 ;  /* 0x0000000000007941 */ /* 0x000fea0003800200 */
.L_x_29:
        /* <DEDUP_REMOVED lines=20> */
[----:B------:R-:W-:Y:S01]  /*1be0*/  UIADD3 UR8, UPT, UPT, UR8, 0x12400, URZ ;  /* 0x0001240008087890 */ /* 0x000fe2000fffe0ff */
[----:B------:R-:W-:Y:S01]  /*1bf0*/  UMOV UR9, UR17 ;  /* 0x0000001100097c82 */ /* 0x000fe20008000000 */
[----:B------:R-:W-:Y:S01]  /*1c00*/  UMOV UR10, UR18 ;  /* 0x00000012000a7c82 */ /* 0x000fe20008000000 */
[----:B------:R-:W-:Y:S01]  /*1c10*/  UIADD3 UR24, UPT, UPT, UR24, 0x1, URZ ;  /* 0x0000000118187890 */ /* 0x000fe2000fffe0ff */
[----:B------:R-:W-:-:S03]  /*1c20*/  UMOV UR25, UR6 ;  /* 0x0000000600197c82 */ /* 0x000fc60008000000 */
[----:B------:R1:W-:Y:S01]  /*1c30*/  UTMALDG.3D [UR16], [UR30], desc[UR26] ;  /* 0x00001a101e0075b4 */ /* 0x0003e20008011000 */
[----:B------:R-:W-:Y:S01]  /*1c40*/  UISETP.NE.AND UP0, UPT, UR24, UR21, UPT ;  /* 0x000000151800728c */ /* 0x000fe2000bf05270 */
[----:B------:R1:W-:Y:S08]  /*1c50*/  UTMALDG.3D [UR8], [UR28], desc[UR26] ;  /* 0x00001a081c0075b4 */ /* 0x0003f00008011000 */
[----:B------:R-:W-:Y:S05]  /*1c60*/  BRA.U UP0, `(.L_x_31) ;  /* 0xfffffffd00607547 */ /* 0x000fea000b83ffff */
.L_x_26:
[C---:B-1----:R-:W-:Y:S01]  /*1c70*/  LEA R2, R14.reuse, UR4, 0x3 ;  /* 0x000000040e027c11 */ /* 0x042fe2000f8e18ff */
[----:B------:R-:W-:Y:S01]  /*1c80*/  NOP ;  /* 0x0000000000007918 */ /* 0x000fe20000000000 */
[----:B--2---:R-:W-:Y:S02]  /*1c90*/  SHF.L.U32 R3, R13, 0x1f, RZ ;  /* 0x0000001f0d037819 */ /* 0x004fe400000006ff */
[----:B------:R-:W-:Y:S02]  /*1ca0*/  LEA R4, R14, UR4, 0x4 ;  /* 0x000000040e047c11 */ /* 0x000fe4000f8e20ff */
[----:B------:R-:W1:Y:S02]  /*1cb0*/  SYNCS.PHASECHK.TRANS64.TRYWAIT P0, [R2+URZ+0x80], R3 ;  /* 0x00008003020075a7 */ /* 0x000e6400080011ff */
[----:B-1----:R-:W-:Y:S05]  /*1cc0*/  @!P0 BRA `(.L_x_32) ;  /* 0x0000006400808947 */ /* 0x002fea0003800000 */
.L_x_110:
[----:B------:R-:W2:Y:S01]  /*1cd0*/  LDS.128 R4, [R4+0x110] ;  /* 0x0001100004047984 */ /* 0x000ea20000000c00 */
[----:B---3--:R-:W-:Y:S01]  /*1ce0*/  ISETP.GE.AND P0, PT, R72, 0x1, PT ;  /* 0x000000014800780c */ /* 0x008fe20003f06270 */
[----:B-1----:R-:W-:Y:S01]  /*1cf0*/  VIADD R2, R2, 0x90 ;  /* 0x0000009002027836 */ /* 0x002fe20000000000 */
[----:B------:R-:W-:Y:S01]  /*1d00*/  @!PT LDS RZ, [RZ] ;  /* 0x00000000fffff984 */ /* 0x000fe20000000800 */
[----:B------:R-:W-:Y:S01]  /*1d10*/  @!PT LDS RZ, [RZ] ;  /* 0x00000000fffff984 */ /* 0x000fe20000000800 */
[----:B------:R-:W-:Y:S01]  /*1d20*/  @!PT LDS RZ, [RZ] ;  /* 0x00000000fffff984 */ /* 0x000fe20000000800 */
[----:B------:R-:W-:Y:S01]  /*1d30*/  @!PT LDS RZ, [RZ] ;  /* 0x00000000fffff984 */ /* 0x000fe20000000800 */
[----:B------:R1:W-:Y:S06]  /*1d40*/  MEMBAR.ALL.CTA ;  /* 0x0000000000007992 */ /* 0x0003ec0000008000 */
[----:B-1----:R-:W1:Y:S01]  /*1d50*/  FENCE.VIEW.ASYNC.S ;  /* 0x00000000000073c6 */ /* 0x002e620000000000 */
[----:B------:R-:W-:-:S04]  /*1d60*/  PRMT R2, RZ, 0x654, R2 ;  /* 0x00000654ff027816 */ /* 0x000fc80000000002 */
[----:B-1----:R1:W-:Y:S01]  /*1d70*/  SYNCS.ARRIVE.TRANS64.RED.A1T0 RZ, [R2+URZ], RZ ;  /* 0x000000ff02ff79a7 */ /* 0x0023e200081004ff */
[----:B--2---:R-:W-:-:S13]  /*1d80*/  LOP3.LUT P2, RZ, R6, 0x1, RZ, 0xc0, !PT ;  /* 0x0000000106ff7812 */ /* 0x004fda000784c0ff */
[----:B------:R-:W-:Y:S01]  /*1d90*/  @P2 SHF.R.U32.HI R3, RZ, 0x10, R5 ;  /* 0x00000010ff032819 */ /* 0x000fe20000011605 */
[----:B------:R-:W-:Y:S01]  /*1da0*/  VOTEU.ANY UP0, P2 ;  /* 0x0000000000ff7886 */ /* 0x000fe20001000100 */
[----:B------:R-:W-:Y:S02]  /*1db0*/  @P2 MOV R11, R4 ;  /* 0x00000004000b2202 */ /* 0x000fe40000000f00 */
[----:B------:R-:W-:Y:S02]  /*1dc0*/  @P2 R2UR.BROADCAST UR8, R3 ;  /* 0x00000000030822ca */ /* 0x000fe400008e0000 */
[----:B------:R-:W-:-:S11]  /*1dd0*/  @P2 LOP3.LUT R8, R5, 0xffff, RZ, 0xc0, !PT ;  /* 0x0000ffff05082812 */ /* 0x000fd600078ec0ff */
[----:B------:R-:W-:Y:S01]  /*1de0*/  @UP0 UMOV UR36, UR8 ;  /* 0x0000000800240c82 */ /* 0x000fe20008000000 */
[----:B-1----:R-:W-:Y:S05]  /*1df0*/  @!P0 BRA `(.L_x_33) ;  /* 0x0000000000b88947 */ /* 0x002fea0003800000 */
[----:B------:R-:W4:Y:S01]  /*1e00*/  LDC.64 R4, c[0x0][0xb18] ;  /* 0x0002c600ff047b82 */ /* 0x000f220000000a00 */
[----:B------:R-:W-:-:S07]  /*1e10*/  ISETP.NE.AND P3, PT, R72, 0x1, PT ;  /* 0x000000014800780c */ /* 0x000fce0003f65270 */
[----:B------:R-:W1:Y:S08]  /*1e20*/  LDC.64 R6, c[0x0][0xb10] ;  /* 0x0002c400ff067b82 */ /* 0x000e700000000a00 */
[----:B------:R-:W2:Y:S08]  /*1e30*/  LDC R16, c[0x0][0xb20] ;  /* 0x0002c800ff107b82 */ /* 0x000eb00000000800 */
[----:B------:R-:W3:Y:S01]  /*1e40*/  LDC R18, c[0x0][0xb0c] ;  /* 0x0002c300ff127b82 */ /* 0x000ee20000000800 */
[----:B----4-:R-:W-:Y:S01]  /*1e50*/  IMAD.HI.U32 R17, R0, R5, RZ ;  /* 0x0000000500117227 */ /* 0x010fe200078e00ff */
[----:B------:R-:W-:-:S03]  /*1e60*/  ISETP.NE.AND P0, PT, R4, 0x1, PT ;  /* 0x000000010400780c */ /* 0x000fc60003f05270 */
[----:B------:R-:W-:-:S03]  /*1e70*/  IMAD.HI.U32 R5, R8, R5, RZ ;  /* 0x0000000508057227 */ /* 0x000fc600078e00ff */
[----:B------:R-:W4:Y:S01]  /*1e80*/  LDC.64 R2, c[0x0][0xb28] ;  /* 0x0002ca00ff027b82 */ /* 0x000f220000000a00 */
[----:B-1----:R-:W-:-:S04]  /*1e90*/  IMAD.HI.U32 R20, R9, R6, RZ ;  /* 0x0000000609147227 */ /* 0x002fc800078e00ff */
[----:B------:R-:W-:Y:S01]  /*1ea0*/  IMAD.HI.U32 R22, R11, R6, RZ ;  /* 0x000000060b167227 */ /* 0x000fe200078e00ff */
[----:B------:R-:W-:Y:S02]  /*1eb0*/  SHF.R.U32.HI R20, RZ, R7, R20 ;  /* 0x00000007ff147219 */ /* 0x000fe40000011614 */
[-C--:B--2---:R-:W-:Y:S02]  /*1ec0*/  SHF.R.U32.HI R17, RZ, R16.reuse, R17 ;  /* 0x00000010ff117219 */ /* 0x084fe40000011611 */
[----:B------:R-:W-:Y:S02]  /*1ed0*/  SHF.R.U32.HI R5, RZ, R16, R5 ;  /* 0x00000010ff057219 */ /* 0x000fe40000011605 */
[----:B------:R-:W-:Y:S02]  /*1ee0*/  SEL R17, R0, R17, !P0 ;  /* 0x0000001100117207 */ /* 0x000fe40004000000 */
[----:B------:R-:W-:Y:S02]  /*1ef0*/  SHF.R.U32.HI R22, RZ, R7, R22 ;  /* 0x00000007ff167219 */ /* 0x000fe40000011616 */
[----:B---3--:R-:W-:-:S02]  /*1f00*/  ISETP.NE.AND P1, PT, R18, 0x1, PT ;  /* 0x000000011200780c */ /* 0x008fc40003f25270 */
[----:B------:R-:W-:Y:S02]  /*1f10*/  SEL R5, R8, R5, !P0 ;  /* 0x0000000508057207 */ /* 0x000fe40004000000 */
[----:B------:R-:W-:Y:S02]  /*1f20*/  SEL R19, R9, R20, !P1 ;  /* 0x0000001409137207 */ /* 0x000fe40004800000 */
[----:B------:R-:W-:Y:S01]  /*1f30*/  SEL R7, R11, R22, !P1 ;  /* 0x000000160b077207 */ /* 0x000fe20004800000 */
[----:B----4-:R-:W-:-:S04]  /*1f40*/  IMAD.HI.U32 R20, R17, R2, RZ ;  /* 0x0000000211147227 */ /* 0x010fc800078e00ff */
[----:B------:R-:W-:Y:S01]  /*1f50*/  IMAD.HI.U32 R6, R19, R2, RZ ;  /* 0x0000000213067227 */ /* 0x000fe200078e00ff */
[----:B------:R-:W-:-:S04]  /*1f60*/  @P3 SHF.R.U32.HI R17, RZ, R3, R20 ;  /* 0x00000003ff113219 */ /* 0x000fc80000011614 */
[----:B------:R-:W-:Y:S01]  /*1f70*/  @P3 SHF.R.U32.HI R19, RZ, R3, R6 ;  /* 0x00000003ff133219 */ /* 0x000fe20000011606 */
[----:B------:R-:W-:-:S04]  /*1f80*/  IMAD R17, R72, R17, RZ ;  /* 0x0000001148117224 */ /* 0x000fc800078e02ff */
[----:B------:R-:W-:Y:S01]  /*1f90*/  IMAD R6, R72, R19, RZ ;  /* 0x0000001348067224 */ /* 0x000fe200078e02ff */
[C---:B------:R-:W-:Y:S02]  /*1fa0*/  ISETP.GE.AND P0, PT, R5.reuse, R17, PT ;  /* 0x000000110500720c */ /* 0x040fe40003f06270 */
[----:B------:R-:W-:Y:S02]  /*1fb0*/  IADD3 R17, PT, PT, -R5, RZ, RZ ;  /* 0x000000ff05117210 */ /* 0x000fe40007ffe1ff */
[----:B------:R-:W-:Y:S01]  /*1fc0*/  ISETP.GE.OR P0, PT, R7, R6, P0 ;  /* 0x000000060700720c */ /* 0x000fe20000706670 */
[----:B------:R-:W-:-:S04]  /*1fd0*/  IMAD.HI.U32 R6, R5, R2, RZ ;  /* 0x0000000205067227 */ /* 0x000fc800078e00ff */
[----:B------:R-:W-:Y:S01]  /*1fe0*/  IMAD R8, R4, R17, R8 ;  /* 0x0000001104087224 */ /* 0x000fe200078e0208 */
[----:B------:R-:W-:-:S04]  /*1ff0*/  SHF.R.U32.HI R6, RZ, R3, R6 ;  /* 0x00000003ff067219 */ /* 0x000fc80000011606 */
[----:B------:R-:W-:-:S03]  /*2000*/  SEL R6, R5, R6, !P3 ;  /* 0x0000000605067207 */ /* 0x000fc60005800000 */
[----:B------:R-:W-:-:S04]  /*2010*/  @!P0 IMAD.HI.U32 R16, R7, R2, RZ ;  /* 0x0000000207108227 */ /* 0x000fc800078e00ff */
[----:B------:R-:W-:Y:S01]  /*2020*/  IMAD.MOV R2, RZ, RZ, -R6 ;  /* 0x000000ffff027224 */ /* 0x000fe200078e0a06 */
[----:B------:R-:W-:-:S03]  /*2030*/  @!P0 SHF.R.U32.HI R16, RZ, R3, R16 ;  /* 0x00000003ff108219 */ /* 0x000fc60000011610 */
[----:B------:R-:W-:Y:S01]  /*2040*/  IMAD R2, R72, R2, R5 ;  /* 0x0000000248027224 */ /* 0x000fe200078e0205 */
        /* <DEDUP_REMOVED lines=9> */
.L_x_33:
[----:B------:R-:W1:Y:S02]  /*20e0*/  LDCU UR8, c[0x0][0xb30] ;  /* 0x00016600ff0877ac */ /* 0x000e640008000800 */
[----:B-1----:R-:W-:-:S09]  /*20f0*/  UISETP.NE.AND UP0, UPT, UR8, 0x1, UPT ;  /* 0x000000010800788c */ /* 0x002fd2000bf05270 */
[----:B------:R-:W-:Y:S05]  /*2100*/  BRA.U UP0, `(.L_x_34) ;  /* 0x0000000100407547 */ /* 0x000fea000b800000 */
[----:B------:R-:W1:Y:S08]  /*2110*/  LDC.64 R4, c[0x0][0xb10] ;  /* 0x0002c400ff047b82 */ /* 0x000e700000000a00 */
[----:B------:R-:W2:Y:S08]  /*2120*/  LDC.64 R2, c[0x0][0xb18] ;  /* 0x0002c600ff027b82 */ /* 0x000eb00000000a00 */
[----:B------:R-:W3:Y:S08]  /*2130*/  LDC R6, c[0x0][0xb20] ;  /* 0x0002c800ff067b82 */ /* 0x000ef00000000800 */
[----:B------:R-:W4:Y:S01]  /*2140*/  LDC R16, c[0x0][0xb0c] ;  /* 0x0002c300ff107b82 */ /* 0x000f220000000800 */
[----:B-1----:R-:W-:-:S05]  /*2150*/  IMAD.HI.U32 R4, R11, R4, RZ ;  /* 0x000000040b047227 */ /* 0x002fca00078e00ff */
[----:B------:R-:W-:Y:S01]  /*2160*/  SHF.R.U32.HI R4, RZ, R5, R4 ;  /* 0x00000005ff047219 */ /* 0x000fe20000011604 */
[----:B--2---:R-:W-:Y:S01]  /*2170*/  IMAD.HI.U32 R3, R8, R3, RZ ;  /* 0x0000000308037227 */ /* 0x004fe200078e00ff */
[----:B------:R-:W-:-:S04]  /*2180*/  ISETP.NE.AND P0, PT, R2, 0x1, PT ;  /* 0x000000010200780c */ /* 0x000fc80003f05270 */
[----:B---3--:R-:W-:-:S04]  /*2190*/  SHF.R.U32.HI R3, RZ, R6, R3 ;  /* 0x00000006ff037219 */ /* 0x008fc80000011603 */
[----:B------:R-:W-:Y:S02]  /*21a0*/  SEL R3, R8, R3, !P0 ;  /* 0x0000000308037207 */ /* 0x000fe40004000000 */
[----:B----4-:R-:W-:-:S04]  /*21b0*/  ISETP.NE.AND P1, PT, R16, 0x1, PT ;  /* 0x000000011000780c */ /* 0x010fc80003f25270 */
[----:B------:R-:W-:-:S05]  /*21c0*/  SEL R4, R11, R4, !P1 ;  /* 0x000000040b047207 */ /* 0x000fca0004800000 */
[----:B------:R-:W-:Y:S02]  /*21d0*/  IMAD.IADD R5, R3, 0x1, -R4 ;  /* 0x0000000103057824 */ /* 0x000fe400078e0a04 */
[----:B------:R-:W-:Y:S02]  /*21e0*/  IMAD.IADD R3, R4, 0x1, -R3 ;  /* 0x0000000104037824 */ /* 0x000fe400078e0a03 */
[----:B------:R-:W-:Y:S02]  /*21f0*/  IMAD R11, R5, R16, R11 ;  /* 0x00000010050b7224 */ /* 0x000fe400078e020b */
[----:B------:R-:W-:-:S07]  /*2200*/  IMAD R8, R3, R2, R8 ;  /* 0x0000000203087224 */ /* 0x000fce00078e0208 */
.L_x_34:
[----:B------:R-:W-:Y:S01]  /*2210*/  VIADD R14, R14, 0x1 ;  /* 0x000000010e0e7836 */ /* 0x000fe20000000000 */
[----:B------:R-:W-:Y:S01]  /*2220*/  PLOP3.LUT P1, PT, PT, PT, PT, 0x80, 0x8 ;  /* 0x000000000008781c */ /* 0x000fe20003f2f070 */
[----:B------:R-:W-:Y:S02]  /*2230*/  IMAD.IADD R21, R11, 0x1, R170 ;  /* 0x000000010b157824 */ /* 0x000fe400078e02aa */
[----:B------:R-:W-:Y:S01]  /*2240*/  IMAD.IADD R20, R8, 0x1, R147 ;  /* 0x0000000108147824 */ /* 0x000fe200078e0293 */
[----:B------:R-:W-:-:S04]  /*2250*/  ISETP.NE.AND P0, PT, R14, 0x2, PT ;  /* 0x000000020e00780c */ /* 0x000fc80003f05270 */
[----:B------:R-:W-:Y:S02]  /*2260*/  SEL R2, RZ, 0x1, P0 ;  /* 0x00000001ff027807 */ /* 0x000fe40000000000 */
[----:B------:R-:W-:Y:S02]  /*2270*/  SEL R14, R14, RZ, P0 ;  /* 0x000000ff0e0e7207 */ /* 0x000fe40000000000 */
[----:B------:R-:W-:Y:S01]  /*2280*/  LOP3.LUT R13, R13, R2, RZ, 0x3c, !PT ;  /* 0x000000020d0d7212 */ /* 0x000fe200078e3cff */
[----:B------:R-:W-:Y:S06]  /*2290*/  @P2 BRA `(.L_x_35) ;  /* 0xfffffff000a02947 */ /* 0x000fec000383ffff */
[----:B------:R-:W-:Y:S01]  /*22a0*/  UIADD3 UR4, UPT, UPT, UR4, 0x28, URZ ;  /* 0x0000002804047890 */ /* 0x000fe2000fffe0ff */
[----:B------:R-:W-:-:S03]  /*22b0*/  SHF.L.U32 R3, R15, 0x1f, RZ ;  /* 0x0000001f0f037819 */ /* 0x000fc600000006ff */
[----:B------:R-:W-:-:S09]  /*22c0*/  ULEA UR5, UR6, UR4, 0x3 ;  /* 0x0000000406057291 */ /* 0x000fd2000f8e18ff */
[----:B------:R-:W1:Y:S02]  /*22d0*/  SYNCS.PHASECHK.TRANS64.TRYWAIT P0, [UR5], R3 ;  /* 0x00000003ff0075a7 */ /* 0x000e640008001105 */
[----:B-1----:R-:W-:Y:S05]  /*22e0*/  @!P0 BRA `(.L_x_36) ;  /* 0x00000060000c8947 */ /* 0x002fea0003800000 */
.L_x_112:
[----:B------:R-:W-:-:S04]  /*22f0*/  UIADD3 UR6, UPT, UPT, UR6, 0x1, URZ ;  /* 0x0000000106067890 */ /* 0x000fc8000fffe0ff */
[----:B------:R-:W-:-:S04]  /*2300*/  UISETP.NE.AND UP0, UPT, UR6, 0x5, UPT ;  /* 0x000000050600788c */ /* 0x000fc8000bf05270 */
[----:B------:R-:W-:Y:S02]  /*2310*/  USEL UR7, URZ, 0x1, UP0 ;  /* 0x00000001ff077887 */ /* 0x000fe40008000000 */
[----:B------:R-:W-:-:S04]  /*2320*/  USEL UR6, UR6, URZ, UP0 ;  /* 0x000000ff06067287 */ /* 0x000fc80008000000 */
[----:B------:R-:W-:Y:S01]  /*2330*/  ULEA UR5, UR6, UR4, 0x3 ;  /* 0x0000000406057291 */ /* 0x000fe2000f8e18ff */
[----:B------:R-:W-:-:S04]  /*2340*/  LOP3.LUT R2, R15, UR7, RZ, 0x3c, !PT ;  /* 0x000000070f027c12 */ /* 0x000fc8000f8e3cff */
[----:B-1----:R-:W-:-:S04]  /*2350*/  SHF.L.U32 R3, R2, 0x1f, RZ ;  /* 0x0000001f02037819 */ /* 0x002fc800000006ff */
[----:B------:R-:W1:Y:S02]  /*2360*/  SYNCS.PHASECHK.TRANS64.TRYWAIT P0, [UR5], R3 ;  /* 0x00000003ff0075a7 */ /* 0x000e640008001105 */
[----:B-1----:R-:W-:Y:S05]  /*2370*/  @!P0 BRA `(.L_x_37) ;  /* 0x0000006000008947 */ /* 0x002fea0003800000 */
.L_x_114:
        /* <DEDUP_REMOVED lines=9> */
.L_x_116:
        /* <DEDUP_REMOVED lines=9> */
.L_x_118:
[----:B------:R-:W-:-:S04]  /*24a0*/  UIADD3 UR6, UPT, UPT, UR6, 0x1, URZ ;  /* 0x0000000106067890 */ /* 0x000fc8000fffe0ff */
[----:B------:R-:W-:-:S04]  /*24b0*/  UISETP.NE.AND UP0, UPT, UR6, 0x5, UPT ;  /* 0x000000050600788c */ /* 0x000fc8000bf05270 */
[----:B------:R-:W-:Y:S02]  /*24c0*/  USEL UR5, URZ, 0x1, UP0 ;  /* 0x00000001ff057887 */ /* 0x000fe40008000000 */
[----:B------:R-:W-:-:S04]  /*24d0*/  USEL UR6, UR6, URZ, UP0 ;  /* 0x000000ff06067287 */ /* 0x000fc80008000000 */
[----:B------:R-:W-:Y:S01]  /*24e0*/  ULEA UR6, UR6, UR4, 0x3 ;  /* 0x0000000406067291 */ /* 0x000fe2000f8e18ff */
[----:B-1----:R-:W-:-:S04]  /*24f0*/  LOP3.LUT R3, R2, UR5, RZ, 0x3c, !PT ;  /* 0x0000000502037c12 */ /* 0x002fc8000f8e3cff */
[----:B------:R-:W-:Y:S01]  /*2500*/  SHF.L.U32 R3, R3, 0x1f, RZ ;  /* 0x0000001f03037819 */ /* 0x000fe200000006ff */
[----:B----4-:R-:W-:-:S07]  /*2510*/  IMAD.U32 R0, RZ, RZ, UR6 ;  /* 0x00000006ff007e24 */ /* 0x010fce000f8e00ff */
.L_x_40:
[----:B-1----:R1:W2:Y:S02]  /*2520*/  SYNCS.PHASECHK.TRANS64.TRYWAIT P0, [R0+URZ], R3 ;  /* 0x00000003000075a7 */ /* 0x0022a400080011ff */
[----:B--2---:R-:W-:Y:S05]  /*2530*/  @!P0 NANOSLEEP.SYNCS 0x989680 ;  /* 0x009896800000895d */ /* 0x004fea0003900000 */
[----:B------:R-:W2:Y:S02]  /*2540*/  @!P0 SYNCS.PHASECHK.TRANS64 P0, [R0+URZ], R3 ;  /* 0x00000003000085a7 */ /* 0x000ea400080010ff */
[----:B--2---:R-:W-:Y:S05]  /*2550*/  @P0 EXIT ;  /* 0x000000000000094d */ /* 0x004fea0003800000 */
[----:B------:R-:W-:Y:S05]  /*2560*/  BRA `(.L_x_40) ;  /* 0xfffffffc00ec7947 */ /* 0x000fea000383ffff */
.L_x_17:
[----:B------:R-:W-:-:S04]  /*2570*/  UISETP.NE.AND UP1, UPT, UR37, URZ, UPT ;  /* 0x000000ff2500728c */ /* 0x000fc8000bf25270 */
[----:B------:R-:W-:-:S09]  /*2580*/  UISETP.NE.OR UP1, UPT, UR8, 0x1, UP1 ;  /* 0x000000010800788c */ /* 0x000fd20008f25670 */
[----:B------:R-:W-:Y:S05]  /*2590*/  BRA.U UP1, `(.L_x_41) ;  /* 0x0000000501487547 */ /* 0x000fea000b800000 */
[----:B------:R-:W-:Y:S01]  /*25a0*/  ISETP.NE.AND P2, PT, R2, RZ, PT ;  /* 0x000000ff0200720c */ /* 0x000fe20003f45270 */
[----:B------:R-:W-:Y:S01]  /*25b0*/  IMAD.MOV.U32 R12, RZ, RZ, 0x1 ;  /* 0x00000001ff0c7424 */ /* 0x000fe200078e00ff */
[----:B------:R-:W-:Y:S02]  /*25c0*/  CS2R R10, SRZ ;  /* 0x00000000000a7805 */ /* 0x000fe4000001ff00 */
[----:B------:R-:W-:Y:S01]  /*25d0*/  CS2R R8, SRZ ;  /* 0x0000000000087805 */ /* 0x000fe2000001ff00 */
[----:B------:R-:W-:Y:S01]  /*25e0*/  UMOV UR4, 0x400 ;  /* 0x0000040000047882 */ /* 0x000fe20000000000 */
[----:B------:R-:W-:Y:S01]  /*25f0*/  UMOV UR6, URZ ;  /* 0x000000ff00067c82 */ /* 0x000fe20008000000 */
[----:B------:R-:W-:-:S12]  /*2600*/  ULEA UR37, UR37, UR4, 0x18 ;  /* 0x0000000425257291 */ /* 0x000fd8000f8ec0ff */
.L_x_45:
[----:B------:R-:W-:Y:S02]  /*2610*/  LEA R0, R8, UR37, 0x3 ;  /* 0x0000002508007c11 */ /* 0x000fe4000f8e18ff */
[----:B------:R-:W-:-:S03]  /*2620*/  SHF.L.U32 R5, R9, 0x1f, RZ ;  /* 0x0000001f09057819 */ /* 0x000fc600000006ff */
[----:B------:R-:W-:Y:S01]  /*2630*/  VIADD R4, R0, 0xf0 ;  /* 0x000000f000047836 */ /* 0x000fe20000000000 */
[----:B------:R-:W1:Y:S02]  /*2640*/  SYNCS.PHASECHK.TRANS64.TRYWAIT P0, [R0+URZ+0xe0], R5 ;  /* 0x0000e005000075a7 */ /* 0x000e6400080011ff */
[----:B-1----:R-:W-:Y:S05]  /*2650*/  @!P0 BRA `(.L_x_42) ;  /* 0x0000005c00908947 */ /* 0x002fea0003800000 */
.L_x_119:
[----:B------:R-:W-:Y:S01]  /*2660*/  ULEA UR5, UR6, UR37, 0x3 ;  /* 0x0000002506057291 */ /* 0x000fe2000f8e18ff */
[----:B------:R-:W-:Y:S02]  /*2670*/  PRMT R4, RZ, 0x654, R4 ;  /* 0x00000654ff047816 */ /* 0x000fe40000000004 */
[----:B-1----:R-:W-:Y:S01]  /*2680*/  SHF.L.U32 R5, R12, 0x1f, RZ ;  /* 0x0000001f0c057819 */ /* 0x002fe200000006ff */
[----:B------:R-:W-:Y:S01]  /*2690*/  UIADD3 UR4, UPT, UPT, UR5, 0x80, URZ ;  /* 0x0000008005047890 */ /* 0x000fe2000fffe0ff */
[----:B------:R1:W-:Y:S05]  /*26a0*/  SYNCS.ARRIVE.TRANS64.RED.A1T0 RZ, [R4+URZ], RZ ;  /* 0x000000ff04ff79a7 */ /* 0x0003ea00081004ff */
[----:B------:R-:W-:Y:S01]  /*26b0*/  IMAD.U32 R7, RZ, RZ, UR4 ;  /* 0x00000004ff077e24 */ /* 0x000fe2000f8e00ff */
[----:B------:R-:W2:Y:S04]  /*26c0*/  SYNCS.PHASECHK.TRANS64.TRYWAIT P0, [UR5+0x90], R5 ;  /* 0x00009005ff0075a7 */ /* 0x000ea80008001105 */
[----:B------:R-:W-:Y:S01]  /*26d0*/  PRMT R6, R2, 0x654, R7 ;  /* 0x0000065402067816 */ /* 0x000fe20000000007 */
[----:B-1----:R-:W-:Y:S01]  /*26e0*/  @!P2 IMAD.MOV.U32 R4, RZ, RZ, 0x10 ;  /* 0x00000010ff04a424 */ /* 0x002fe200078e00ff */
[----:B--2---:R-:W-:Y:S06]  /*26f0*/  @!P0 BRA `(.L_x_43) ;  /* 0x0000005c007c8947 */ /* 0x004fec0003800000 */
.L_x_121:
[----:B------:R-:W-:Y:S01]  /*2700*/  ULEA UR4, UR6, UR37, 0x4 ;  /* 0x0000002506047291 */ /* 0x000fe2000f8e20ff */
[----:B------:R-:W-:Y:S01]  /*2710*/  SEL R3, R6, R3, !P2 ;  /* 0x0000000306037207 */ /* 0x000fe20005000000 */
[----:B------:R-:W-:Y:S01]  /*2720*/  UIADD3 UR5, UPT, UPT, UR5, 0x80, URZ ;  /* 0x0000008005057890 */ /* 0x000fe2000fffe0ff */
[----:B-1----:R-:W-:Y:S01]  /*2730*/  LEA R0, R11, UR37, 0x3 ;  /* 0x000000250b007c11 */ /* 0x002fe2000f8e18ff */
[----:B------:R-:W-:Y:S01]  /*2740*/  UIADD3 UR4, UPT, UPT, UR4, 0x110, URZ ;  /* 0x0000011004047890 */ /* 0x000fe2000fffe0ff */
[----:B------:R-:W-:Y:S01]  /*2750*/  SHF.L.U32 R5, R10, 0x1f, RZ ;  /* 0x0000001f0a057819 */ /* 0x000fe200000006ff */
[----:B------:R1:W-:Y:S01]  /*2760*/  @!P2 SYNCS.ARRIVE.TRANS64.RED RZ, [R3+URZ], R4 ;  /* 0x0000000403ffa9a7 */ /* 0x0003e200080004ff */
[----:B------:R-:W-:Y:S01]  /*2770*/  UIADD3 UR6, UPT, UPT, UR6, 0x1, URZ ;  /* 0x0000000106067890 */ /* 0x000fe2000fffe0ff */
[----:B------:R-:W-:-:S03]  /*2780*/  VIADD R8, R8, 0x1 ;  /* 0x0000000108087836 */ /* 0x000fc60000000000 */
[----:B------:R-:W-:Y:S02]  /*2790*/  UISETP.NE.AND UP0, UPT, UR6, 0x2, UPT ;  /* 0x000000020600788c */ /* 0x000fe4000bf05270 */
[----:B------:R-:W-:Y:S06]  /*27a0*/  UGETNEXTWORKID.BROADCAST [UR4], [UR5] ;  /* 0x00000000040073ca */ /* 0x000fec0008000100 */
[----:B------:R-:W-:Y:S01]  /*27b0*/  USEL UR4, URZ, 0x1, UP0 ;  /* 0x00000001ff047887 */ /* 0x000fe20008000000 */
[----:B------:R-:W-:Y:S01]  /*27c0*/  ISETP.NE.AND P0, PT, R8, 0x2, PT ;  /* 0x000000020800780c */ /* 0x000fe20003f05270 */
[----:B------:R-:W-:Y:S01]  /*27d0*/  USEL UR6, UR6, URZ, UP0 ;  /* 0x000000ff06067287 */ /* 0x000fe20008000000 */
[----:B------:R-:W2:Y:S03]  /*27e0*/  SYNCS.PHASECHK.TRANS64.TRYWAIT P1, [R0+URZ+0x80], R5 ;  /* 0x00008005000075a7 */ /* 0x000ea600080211ff */
[----:B------:R-:W-:Y:S01]  /*27f0*/  LOP3.LUT R12, R12, UR4, RZ, 0x3c, !PT ;  /* 0x000000040c0c7c12 */ /* 0x000fe2000f8e3cff */
[----:B-12---:R-:W-:Y:S07]  /*2800*/  @!P1 BRA `(.L_x_44) ;  /* 0x0000005c00509947 */ /* 0x006fee0003800000 */
.L_x_122:
[C---:B------:R-:W-:Y:S01]  /*2810*/  LEA R4, R11.reuse, UR37, 0x4 ;  /* 0x000000250b047c11 */ /* 0x040fe2000f8e20ff */
[----:B-1----:R-:W-:Y:S01]  /*2820*/  VIADD R0, R0, 0x90 ;  /* 0x0000009000007836 */ /* 0x002fe20000000000 */
[----:B------:R-:W-:Y:S01]  /*2830*/  SEL R8, R8, RZ, P0 ;  /* 0x000000ff08087207 */ /* 0x000fe20000000000 */
[----:B------:R-:W-:-:S03]  /*2840*/  VIADD R11, R11, 0x1 ;  /* 0x000000010b0b7836 */ /* 0x000fc60000000000 */
[----:B------:R-:W1:Y:S01]  /*2850*/  LDS.128 R4, [R4+0x110] ;  /* 0x0001100004047984 */ /* 0x000e620000000c00 */
[----:B------:R-:W-:Y:S02]  /*2860*/  PRMT R0, RZ, 0x654, R0 ;  /* 0x00000654ff007816 */ /* 0x000fe40000000000 */
[C---:B------:R-:W-:Y:S01]  /*2870*/  ISETP.NE.AND P1, PT, R11.reuse, 0x2, PT ;  /* 0x000000020b00780c */ /* 0x040fe20003f25270 */
[----:B------:R-:W-:Y:S01]  /*2880*/  @!PT LDS RZ, [RZ] ;  /* 0x00000000fffff984 */ /* 0x000fe20000000800 */
[----:B------:R-:W-:Y:S01]  /*2890*/  @!PT LDS RZ, [RZ] ;  /* 0x00000000fffff984 */ /* 0x000fe20000000800 */
[----:B------:R-:W-:Y:S01]  /*28a0*/  @!PT LDS RZ, [RZ] ;  /* 0x00000000fffff984 */ /* 0x000fe20000000800 */
[----:B------:R-:W-:Y:S01]  /*28b0*/  @!PT LDS RZ, [RZ] ;  /* 0x00000000fffff984 */ /* 0x000fe20000000800 */
[----:B------:R2:W-:Y:S06]  /*28c0*/  MEMBAR.ALL.CTA ;  /* 0x0000000000007992 */ /* 0x0005ec0000008000 */
[----:B--2---:R-:W2:Y:S01]  /*28d0*/  FENCE.VIEW.ASYNC.S ;  /* 0x00000000000073c6 */ /* 0x004ea20000000000 */
[----:B------:R-:W-:Y:S01]  /*28e0*/  SEL R11, R11, RZ, P1 ;  /* 0x000000ff0b0b7207 */ /* 0x000fe20000800000 */
[----:B--2---:R2:W-:Y:S01]  /*28f0*/  SYNCS.ARRIVE.TRANS64.RED.A1T0 RZ, [R0+URZ], RZ ;  /* 0x000000ff00ff79a7 */ /* 0x0045e200081004ff */
[----:B-1----:R-:W-:-:S02]  /*2900*/  LOP3.LUT P3, RZ, R6, 0x1, RZ, 0xc0, !PT ;  /* 0x0000000106ff7812 */ /* 0x002fc4000786c0ff */
[----:B------:R-:W-:-:S04]  /*2910*/  SEL R5, RZ, 0x1, P1 ;  /* 0x00000001ff057807 */ /* 0x000fc80000800000 */
[----:B------:R-:W-:Y:S02]  /*2920*/  LOP3.LUT R10, R10, R5, RZ, 0x3c, !PT ;  /* 0x000000050a0a7212 */ /* 0x000fe400078e3cff */
[----:B--2---:R-:W-:-:S04]  /*2930*/  SEL R0, RZ, 0x1, P0 ;  /* 0x00000001ff007807 */ /* 0x004fc80000000000 */
[----:B------:R-:W-:Y:S01]  /*2940*/  LOP3.LUT R9, R9, R0, RZ, 0x3c, !PT ;  /* 0x0000000009097212 */ /* 0x000fe200078e3cff */
[----:B------:R-:W-:Y:S06]  /*2950*/  @P3 BRA `(.L_x_45) ;  /* 0xfffffffc002c3947 */ /* 0x000fec000383ffff */
[----:B------:R-:W-:Y:S01]  /*2960*/  ULEA UR5, UR6, UR37, 0x3 ;  /* 0x0000002506057291 */ /* 0x000fe2000f8e18ff */
[----:B------:R-:W-:-:S08]  /*2970*/  SHF.L.U32 R3, R12, 0x1f, RZ ;  /* 0x0000001f0c037819 */ /* 0x000fd000000006ff */
[----:B------:R-:W1:Y:S02]  /*2980*/  SYNCS.PHASECHK.TRANS64 P0, [UR5+0x90], R3 ;  /* 0x00009003ff0075a7 */ /* 0x000e640008001005 */
[----:B-1----:R-:W-:Y:S05]  /*2990*/  @P0 BRA `(.L_x_46) ;  /* 0x0000000000080947 */ /* 0x002fea0003800000 */
[----:B------:R-:W1:Y:S02]  /*29a0*/  SYNCS.PHASECHK.TRANS64.TRYWAIT P0, [UR5+0x90], R3 ;  /* 0x00009003ff0075a7 */ /* 0x000e640008001105 */
[----:B-1----:R-:W-:Y:S05]  /*29b0*/  @!P0 BRA `(.L_x_47) ;  /* 0x0000005800f88947 */ /* 0x002fea0003800000 */
.L_x_46:
[----:B------:R-:W-:-:S04]  /*29c0*/  UIADD3 UR4, UPT, UPT, UR6, 0x1, URZ ;  /* 0x0000000106047890 */ /* 0x000fc8000fffe0ff */
[----:B------:R-:W-:-:S04]  /*29d0*/  UISETP.NE.AND UP0, UPT, UR4, 0x2, UPT ;  /* 0x000000020400788c */ /* 0x000fc8000bf05270 */
[----:B------:R-:W-:Y:S02]  /*29e0*/  USEL UR7, URZ, 0x1, UP0 ;  /* 0x00000001ff077887 */ /* 0x000fe40008000000 */
[----:B------:R-:W-:-:S04]  /*29f0*/  USEL UR4, UR4, URZ, UP0 ;  /* 0x000000ff04047287 */ /* 0x000fc80008000000 */
[----:B------:R-:W-:Y:S01]  /*2a00*/  ULEA UR4, UR4, UR37, 0x3 ;  /* 0x0000002504047291 */ /* 0x000fe2000f8e18ff */
[----:B-1----:R-:W-:-:S04]  /*2a10*/  LOP3.LUT R3, R12, UR7, RZ, 0x3c, !PT ;  /* 0x000000070c037c12 */ /* 0x002fc8000f8e3cff */
[----:B------:R-:W-:-:S04]  /*2a20*/  SHF.L.U32 R0, R3, 0x1f, RZ ;  /* 0x0000001f03007819 */ /* 0x000fc800000006ff */
[----:B------:R-:W1:Y:S02]  /*2a30*/  SYNCS.PHASECHK.TRANS64 P0, [UR4+0x90], R0 ;  /* 0x00009000ff0075a7 */ /* 0x000e640008001004 */
[----:B-1----:R-:W-:Y:S05]  /*2a40*/  @P0 EXIT ;  /* 0x000000000000094d */ /* 0x002fea0003800000 */
[----:B------:R-:W-:Y:S02]  /*2a50*/  SHF.L.U32 R3, R3, 0x1f, RZ ;  /* 0x0000001f03037819 */ /* 0x000fe400000006ff */
[----:B------:R-:W-:-:S07]  /*2a60*/  MOV R0, UR4 ;  /* 0x0000000400007c02 */ /* 0x000fce0008000f00 */
.L_x_48:
[----:B-1----:R1:W2:Y:S02]  /*2a70*/  SYNCS.PHASECHK.TRANS64.TRYWAIT P0, [R0+URZ+0x90], R3 ;  /* 0x00009003000075a7 */ /* 0x0022a400080011ff */
[----:B--2---:R-:W-:Y:S05]  /*2a80*/  @!P0 NANOSLEEP.SYNCS 0x989680 ;  /* 0x009896800000895d */ /* 0x004fea0003900000 */
[----:B------:R-:W2:Y:S02]  /*2a90*/  @!P0 SYNCS.PHASECHK.TRANS64 P0, [R0+URZ+0x90], R3 ;  /* 0x00009003000085a7 */ /* 0x000ea400080010ff */
[----:B--2---:R-:W-:Y:S05]  /*2aa0*/  @P0 EXIT ;  /* 0x000000000000094d */ /* 0x004fea0003800000 */
[----:B------:R-:W-:Y:S05]  /*2ab0*/  BRA `(.L_x_48) ;  /* 0xfffffffc00ec7947 */ /* 0x000fea000383ffff */
.L_x_41:
[----:B------:R-:W-:-:S09]  /*2ac0*/  UISETP.NE.AND UP1, UPT, UR8, URZ, UPT ;  /* 0x000000ff0800728c */ /* 0x000fd2000bf25270 */
[----:B------:R-:W-:Y:S05]  /*2ad0*/  BRA.U UP1, `(.L_x_49) ;  /* 0x0000000d017c7547 */ /* 0x000fea000b800000 */
[----:B------:R-:W-:Y:S01]  /*2ae0*/  UMOV UR4, 0x40 ;  /* 0x0000004000047882 */ /* 0x000fe20000000000 */
[----:B------:R-:W-:Y:S01]  /*2af0*/  NOP ;  /* 0x0000000000007918 */ /* 0x000fe20000000000 */
[----:B------:R-:W-:Y:S01]  /*2b00*/  ULEA UR4, UR37, UR4, 0x18 ;  /* 0x0000000425047291 */ /* 0x000fe2000f8ec0ff */
[----:B------:R-:W-:Y:S02]  /*2b10*/  UMOV UR5, 0x400 ;  /* 0x0000040000057882 */ /* 0x000fe40000000000 */
[----:B------:R-:W-:-:S06]  /*2b20*/  ULEA UR37, UR37, UR5, 0x18 ;  /* 0x0000000525257291 */ /* 0x000fcc000f8ec0ff */
[----:B------:R-:W1:Y:S02]  /*2b30*/  LDS.U8 R0, [UR4+0x1c] ;  /* 0x00001c04ff007984 */ /* 0x000e640008000000 */
[----:B-1----:R-:W-:-:S13]  /*2b40*/  ISETP.NE.AND P0, PT, R0, RZ, PT ;  /* 0x000000ff0000720c */ /* 0x002fda0003f05270 */
[----:B------:R-:W-:Y:S05]  /*2b50*/  @P0 BRA `(.L_x_50) ;  /* 0x0000000000580947 */ /* 0x000fea0003800000 */
[----:B------:R-:W-:-:S13]  /*2b60*/  ELECT P0, URZ, PT ;  /* 0x0000000000ff782f */ /* 0x000fda0003800000 */
[----:B------:R-:W-:Y:S05]  /*2b70*/  @!P0 BRA `(.L_x_51) ;  /* 0x0000000000608947 */ /* 0x000fea0003800000 */
[----:B------:R-:W-:Y:S01]  /*2b80*/  UMOV UR5, 0x10 ;  /* 0x0000001000057882 */ /* 0x000fe20000000000 */
[----:B------:R-:W-:Y:S01]  /*2b90*/  HFMA2 R0, -RZ, RZ, 0, 5.9604644775390625e-08 ;  /* 0x00000001ff007431 */ /* 0x000fe200000001ff */
[----:B------:R-:W-:-:S03]  /*2ba0*/  MOV R2, 0xffff ;  /* 0x0000ffff00027802 */ /* 0x000fc60000000f00 */
[----:B------:R-:W-:Y:S04]  /*2bb0*/  DEPBAR.LE SB1, 0x36 ;  /* 0x00009d800000791a */ /* 0x000fe80000000000 */
[----:B------:R-:W1:Y:S02]  /*2bc0*/  UTCATOMSWS.FIND_AND_SET.ALIGN UP0, UR5, UR5 ;  /* 0x00000005000575e3 */ /* 0x000e640008000800 */
[----:B-1----:R-:W-:Y:S01]  /*2bd0*/  MOV R3, UR5 ;  /* 0x0000000500037c02 */ /* 0x002fe20008000f00 */
[----:B------:R-:W-:Y:S06]  /*2be0*/  BRA.U UP0, `(.L_x_52) ;  /* 0x0000000100187547 */ /* 0x000fec000b800000 */
.L_x_53:
[----:B------:R-:W-:Y:S05]  /*2bf0*/  NANOSLEEP 0x64 ;  /* 0x000000640000795d */ /* 0x000fea0003800000 */
[----:B------:R-:W-:-:S05]  /*2c00*/  UMOV UR5, 0x10 ;  /* 0x0000001000057882 */ /* 0x000fca0000000000 */
[----:B------:R-:W-:Y:S04]  /*2c10*/  DEPBAR.LE SB1, 0x36 ;  /* 0x00009d800000791a */ /* 0x000fe80000000000 */
[----:B------:R-:W1:Y:S02]  /*2c20*/  UTCATOMSWS.FIND_AND_SET.ALIGN UP0, UR5, UR5 ;  /* 0x00000005000575e3 */ /* 0x000e640008000800 */
[----:B-1----:R-:W-:Y:S01]  /*2c30*/  MOV R3, UR5 ;  /* 0x0000000500037c02 */ /* 0x002fe20008000f00 */
[----:B------:R-:W-:Y:S05]  /*2c40*/  BRA.U !UP0, `(.L_x_53) ;  /* 0xfffffffd08e87547 */ /* 0x000fea000b83ffff */
.L_x_52:
[-C--:B------:R-:W-:Y:S02]  /*2c50*/  SHF.L.U32 R2, R2, R3.reuse, RZ ;  /* 0x0000000302027219 */ /* 0x080fe400000006ff */
[----:B------:R-:W-:Y:S01]  /*2c60*/  SHF.L.U32 R0, R0, R3, RZ ;  /* 0x0000000300007219 */ /* 0x000fe200000006ff */
[----:B------:R-:W-:Y:S02]  /*2c70*/  IMAD.SHL.U32 R3, R3, 0x20, RZ ;  /* 0x0000002003037824 */ /* 0x000fe400078e00ff */
[----:B------:R1:W-:Y:S04]  /*2c80*/  ATOMS.OR RZ, [UR4+0x14], R2 ;  /* 0x00001402ffff798c */ /* 0x0003e8000b000004 */
[----:B------:R1:W-:Y:S04]  /*2c90*/  ATOMS.OR RZ, [UR4+0x18], R0 ;  /* 0x00001800ffff798c */ /* 0x0003e8000b000004 */
[----:B------:R1:W-:Y:S01]  /*2ca0*/  STS [UR37+0x130], R3 ;  /* 0x00013003ff007988 */ /* 0x0003e20008000825 */
[----:B------:R-:W-:Y:S05]  /*2cb0*/  BRA `(.L_x_51) ;  /* 0x0000000000107947 */ /* 0x000fea0003800000 */
.L_x_50:
[----:B------:R-:W-:Y:S02]  /*2cc0*/  MOV R0, 0xffffffff ;  /* 0xffffffff00007802 */ /* 0x000fe40000000f00 */
[----:B------:R-:W-:-:S03]  /*2cd0*/  MOV R2, 0x2d00 ;  /* 0x00002d0000027802 */ /* 0x000fc60000000f00 */
[----:B------:R1:W-:Y:S04]  /*2ce0*/  STS [UR37+0x130], R0 ;  /* 0x00013000ff007988 */ /* 0x0003e80008000825 */
[----:B-1-3-5:R-:W-:Y:S05]  /*2cf0*/  CALL.REL.NOINC `($__internal_1_$__cuda_sm10x_tcgen05_guardrail_trap_phase_invalid_during_alloc) ;  /* 0x0000005c00b47944 */ /* 0x02afea0003c00000 */
.L_x_51:
[----:B------:R-:W-:Y:S05]  /*2d00*/  WARPSYNC.ALL ;  /* 0x0000000000007948 */ /* 0x000fea0003800000 */
[----:B------:R-:W2:Y:S01]  /*2d10*/  S2UR UR6, SR_CgaCtaId ;  /* 0x00000000000679c3 */ /* 0x000ea20000008800 */
[----:B------:R-:W-:Y:S01]  /*2d20*/  UMOV UR4, 0x400 ;  /* 0x0000040000047882 */ /* 0x000fe20000000000 */
[----:B------:R-:W-:-:S06]  /*2d30*/  NOP ;  /* 0x0000000000007918 */ /* 0x000fcc0000000000 */
[----:B------:R-:W-:Y:S06]  /*2d40*/  BAR.ARV 0x6, 0xa0 ;  /* 0x0182800000007b1d */ /* 0x000fec0000002000 */
[----:B------:R-:W4:Y:S01]  /*2d50*/  LDCU UR7, c[0x0][0x38c] ;  /* 0x00007180ff0777ac */ /* 0x000f220008000800 */
[----:B------:R-:W-:Y:S01]  /*2d60*/  IMAD.MOV.U32 R11, RZ, RZ, 0x1 ;  /* 0x00000001ff0b7424 */ /* 0x000fe200078e00ff */
[----:B------:R-:W-:Y:S01]  /*2d70*/  CS2R R8, SRZ ;  /* 0x0000000000087805 */ /* 0x000fe2000001ff00 */
[----:B------:R-:W-:Y:S01]  /*2d80*/  IMAD.MOV.U32 R10, RZ, RZ, RZ ;  /* 0x000000ffff0a7224 */ /* 0x000fe200078e00ff */
[----:B------:R-:W-:Y:S01]  /*2d90*/  UMOV UR18, URZ ;  /* 0x000000ff00127c82 */ /* 0x000fe20008000000 */
[----:B------:R-:W-:Y:S01]  /*2da0*/  UMOV UR17, URZ ;  /* 0x000000ff00117c82 */ /* 0x000fe20008000000 */
[----:B------:R-:W-:Y:S01]  /*2db0*/  UMOV UR22, 0x0 ;  /* 0x0000000000167882 */ /* 0x000fe20000000000 */
[----:B------:R-:W-:Y:S01]  /*2dc0*/  UMOV UR23, 0x8200010 ;  /* 0x0820001000177882 */ /* 0x000fe20000000000 */
[----:B------:R-:W-:Y:S01]  /*2dd0*/  UMOV UR20, 0x0 ;  /* 0x0000000000147882 */ /* 0x000fe20000000000 */
[----:B------:R-:W-:Y:S01]  /*2de0*/  UMOV UR21, 0x8200010 ;  /* 0x0820001000157882 */ /* 0x000fe20000000000 */
[----:B--2---:R-:W-:Y:S01]  /*2df0*/  ULEA UR6, UR6, UR4, 0x18 ;  /* 0x0000000406067291 */ /* 0x004fe2000f8ec0ff */
[----:B------:R-:W2:Y:S03]  /*2e00*/  LDCU UR4, c[0x0][0x38c] ;  /* 0x00007180ff0477ac */ /* 0x000ea60008000800 */
[----:B------:R-:W-:-:S02]  /*2e10*/  UIADD3 UR11, UPT, UPT, UR6, 0x8400, URZ ;  /* 0x00008400060b7890 */ /* 0x000fc4000fffe0ff */
[----:B----4-:R-:W-:-:S03]  /*2e20*/  UIADD3 UR7, UPT, UPT, UR7, 0x3f, URZ ;  /* 0x0000003f07077890 */ /* 0x010fc6000fffe0ff */
[----:B-1----:R-:W1:Y:S01]  /*2e30*/  LDS R0, [UR6+0x130] ;  /* 0x00013006ff007984 */ /* 0x002e620008000800 */
[----:B------:R-:W-:Y:S02]  /*2e40*/  UIADD3 UR12, UPT, UPT, UR6, 0x12400, URZ ;  /* 0x00012400060c7890 */ /* 0x000fe4000fffe0ff */
[----:B------:R-:W-:Y:S02]  /*2e50*/  USHF.R.S32.HI UR5, URZ, 0x1f, UR7 ;  /* 0x0000001fff057899 */ /* 0x000fe40008011407 */
[----:B------:R-:W-:Y:S02]  /*2e60*/  USHF.R.U32.HI UR11, URZ, 0x4, UR11 ;  /* 0x00000004ff0b7899 */ /* 0x000fe4000801160b */
[----:B------:R-:W-:Y:S02]  /*2e70*/  ULEA.HI UR5, UR5, UR7, URZ, 0x6 ;  /* 0x0000000705057291 */ /* 0x000fe4000f8f30ff */
[----:B------:R-:W-:Y:S02]  /*2e80*/  USHF.R.U32.HI UR12, URZ, 0x4, UR12 ;  /* 0x00000004ff0c7899 */ /* 0x000fe4000801160c */
[----:B------:R-:W-:-:S02]  /*2e90*/  USHF.R.S32.HI UR5, URZ, 0x6, UR5 ;  /* 0x00000006ff057899 */ /* 0x000fc40008011405 */
[----:B------:R-:W-:Y:S02]  /*2ea0*/  ULOP3.LUT UR11, UR11, 0x3fff, URZ, 0xc0, !UPT ;  /* 0x00003fff0b0b7892 */ /* 0x000fe4000f8ec0ff */
[----:B------:R-:W-:Y:S02]  /*2eb0*/  UISETP.LT.AND UP0, UPT, UR5, 0x1, UPT ;  /* 0x000000010500788c */ /* 0x000fe4000bf01270 */
[----:B------:R-:W-:Y:S02]  /*2ec0*/  ULOP3.LUT UR12, UR12, 0x3fff, URZ, 0xc0, !UPT ;  /* 0x00003fff0c0c7892 */ /* 0x000fe4000f8ec0ff */
[----:B------:R-:W-:Y:S02]  /*2ed0*/  USEL UR10, UR5, 0x1, !UP0 ;  /* 0x00000001050a7887 */ /* 0x000fe4000c000000 */
[----:B------:R-:W-:Y:S02]  /*2ee0*/  ULOP3.LUT UR11, UR11, 0x10000, URZ, 0xfc, !UPT ;  /* 0x000100000b0b7892 */ /* 0x000fe4000f8efcff */
[----:B------:R-:W-:-:S02]  /*2ef0*/  ULOP3.LUT UR12, UR12, 0x10000, URZ, 0xfc, !UPT ;  /* 0x000100000c0c7892 */ /* 0x000fc4000f8efcff */
[----:B------:R-:W-:Y:S02]  /*2f00*/  UIADD3 UR10, UPT, UPT, -UR10, URZ, URZ ;  /* 0x000000ff0a0a7290 */ /* 0x000fe4000fffe1ff */
[----:B--2---:R-:W-:Y:S01]  /*2f10*/  UISETP.GE.AND UP3, UPT, UR4, 0x1, UPT ;  /* 0x000000010400788c */ /* 0x004fe2000bf66270 */
[----:B-1----:R-:W-:-:S15]  /*2f20*/  R2UR UR19, R0 ;  /* 0x00000000001372ca */ /* 0x002fde00000e0000 */
.L_x_60:
[----:B------:R-:W-:Y:S02]  /*2f30*/  LEA R0, R10, UR6, 0x3 ;  /* 0x000000060a007c11 */ /* 0x000fe4000f8e18ff */
[----:B------:R-:W-:Y:S02]  /*2f40*/  SHF.L.U32 R5, R9, 0x1f, RZ ;  /* 0x0000001f09057819 */ /* 0x000fe400000006ff */
[----:B------:R-:W-:Y:S01]  /*2f50*/  PLOP3.LUT P0, PT, PT, PT, UP3, 0x80, 0x8 ;  /* 0x000000000008781c */ /* 0x000fe20003f0f038 */
[----:B------:R-:W-:Y:S01]  /*2f60*/  VIADD R3, R0, 0x90 ;  /* 0x0000009000037836 */ /* 0x000fe20000000000 */
[----:B-1----:R-:W1:Y:S02]  /*2f70*/  SYNCS.PHASECHK.TRANS64.TRYWAIT P1, [R0+URZ+0x80], R5 ;  /* 0x00008005000075a7 */ /* 0x002e6400080211ff */
[----:B-1--4-:R-:W-:Y:S09]  /*2f80*/  @!P1 BRA `(.L_x_54) ;  /* 0x00000054009c9947 */ /* 0x012ff20003800000 */
.L_x_124:
[----:B------:R-:W-:Y:S01]  /*2f90*/  LEA R4, R10, UR6, 0x4 ;  /* 0x000000060a047c11 */ /* 0x000fe2000f8e20ff */
[----:B------:R-:W-:Y:S01]  /*2fa0*/  @UP3 ULEA UR4, UR17, UR6, 0x3 ;  /* 0x0000000611043291 */ /* 0x000fe2000f8e18ff */
[----:B------:R-:W-:Y:S01]  /*2fb0*/  PLOP3.LUT P2, PT, PT, PT, PT, 0x80, 0x8 ;  /* 0x000000000008781c */ /* 0x000fe20003f4f070 */
[----:B------:R-:W-:Y:S01]  /*2fc0*/  ULEA UR8, UR18, UR6, 0x3 ;  /* 0x0000000612087291 */ /* 0x000fe2000f8e18ff */
[----:B------:R-:W-:Y:S01]  /*2fd0*/  PRMT R3, RZ, 0x654, R3 ;  /* 0x00000654ff037816 */ /* 0x000fe20000000003 */
[----:B------:R-:W-:Y:S01]  /*2fe0*/  ULEA UR9, UR18, UR19, 0x7 ;  /* 0x0000001312097291 */ /* 0x000fe2000f8e38ff */
[----:B-1----:R-:W1:Y:S01]  /*2ff0*/  LDS.128 R4, [R4+0x110] ;  /* 0x0001100004047984 */ /* 0x002e620000000c00 */
[----:B------:R-:W-:Y:S02]  /*3000*/  @P0 SHF.L.U32 R2, R8, 0x1f, RZ ;  /* 0x0000001f08020819 */ /* 0x000fe400000006ff */
[----:B------:R-:W-:Y:S01]  /*3010*/  SHF.L.U32 R0, R11, 0x1f, RZ ;  /* 0x0000001f0b007819 */ /* 0x000fe200000006ff */
[----:B------:R-:W-:Y:S01]  /*3020*/  @!PT LDS RZ, [RZ] ;  /* 0x00000000fffff984 */ /* 0x000fe20000000800 */
[----:B------:R-:W-:Y:S01]  /*3030*/  @!PT LDS RZ, [RZ] ;  /* 0x00000000fffff984 */ /* 0x000fe20000000800 */
[----:B------:R-:W-:Y:S01]  /*3040*/  @!PT LDS RZ, [RZ] ;  /* 0x00000000fffff984 */ /* 0x000fe20000000800 */
[----:B------:R-:W-:Y:S01]  /*3050*/  @!PT LDS RZ, [RZ] ;  /* 0x00000000fffff984 */ /* 0x000fe20000000800 */
[----:B------:R2:W-:Y:S06]  /*3060*/  MEMBAR.ALL.CTA ;  /* 0x0000000000007992 */ /* 0x0005ec0000008000 */
[----:B--2---:R-:W2:Y:S02]  /*3070*/  FENCE.VIEW.ASYNC.S ;  /* 0x00000000000073c6 */ /* 0x004ea40000000000 */
[----:B--2---:R2:W-:Y:S01]  /*3080*/  SYNCS.ARRIVE.TRANS64.RED.A1T0 RZ, [R3+URZ], RZ ;  /* 0x000000ff03ff79a7 */ /* 0x0045e200081004ff */
[----:B------:R2:W4:Y:S01]  /*3090*/  @P0 SYNCS.PHASECHK.TRANS64.TRYWAIT P2, [UR4], R2 ;  /* 0x00000002ff0005a7 */ /* 0x0005220008041104 */
[----:B-1----:R-:W-:Y:S01]  /*30a0*/  LOP3.LUT P1, RZ, R6, 0x1, RZ, 0xc0, !PT ;  /* 0x0000000106ff7812 */ /* 0x002fe2000782c0ff */
[----:B------:R-:W1:Y:S02]  /*30b0*/  SYNCS.PHASECHK.TRANS64.TRYWAIT P0, [UR8+0xc0], R0 ;  /* 0x0000c000ff0075a7 */ /* 0x000e640008001108 */
[----:B-12-4-:R-:W-:Y:S10]  /*30c0*/  @!P0 BRA `(.L_x_55) ;  /* 0x0000005400608947 */ /* 0x016ff40003800000 */
.L_x_126:
[----:B------:R-:W-:Y:S01]  /*30d0*/  IADD3 R10, PT, PT, R10, 0x1, RZ ;  /* 0x000000010a0a7810 */ /* 0x000fe20007ffe0ff */
[----:B------:R-:W-:Y:S06]  /*30e0*/  BRA.U !UP3, `(.L_x_56) ;  /* 0x000000010b987547 */ /* 0x000fec000b800000 */
[----:B------:R-:W-:Y:S01]  /*30f0*/  UPLOP3.LUT UP4, UPT, UPT, UPT, UPT, 0x40, 0x4 ;  /* 0x000000000004789c */ /* 0x000fe20003f8e870 */
[----:B------:R-:W-:Y:S01]  /*3100*/  UMOV UR16, UR10 ;  /* 0x0000000a00107c82 */ /* 0x000fe20008000000 */
[----:B------:R-:W-:Y:S01]  /*3110*/  UMOV UR15, UR5 ;  /* 0x00000005000f7c82 */ /* 0x000fe20008000000 */
[----:B------:R-:W-:-:S08]  /*3120*/  UMOV UR14, UR17 ;  /* 0x00000011000e7c82 */ /* 0x000fd00008000000 */
.L_x_59:
[----:B------:R-:W-:Y:S02]  /*3130*/  UIADD3 UR16, UPT, UPT, UR16, 0x1, URZ ;  /* 0x0000000110107890 */ /* 0x000fe4000fffe0ff */
[----:B--2---:R-:W-:Y:S02]  /*3140*/  ULEA UR7, UR14, UR6, 0x3 ;  /* 0x000000060e077291 */ /* 0x004fe4000f8e18ff */
[----:B------:R-:W-:Y:S01]  /*3150*/  UISETP.NE.AND UP0, UPT, UR16, URZ, UPT ;  /* 0x000000ff1000728c */ /* 0x000fe2000bf05270 */
[----:B----4-:R-:W-:Y:S10]  /*3160*/  @P2 BRA `(.L_x_57) ;  /* 0x00000000000c2947 */ /* 0x010ff40003800000 */
[----:B-1----:R-:W-:Y:S04]  /*3170*/  SHF.L.U32 R3, R8, 0x1f, RZ ;  /* 0x0000001f08037819 */ /* 0x002fe800000006ff */
[----:B------:R-:W1:Y:S02]  /*3180*/  SYNCS.PHASECHK.TRANS64.TRYWAIT P0, [UR7], R3 ;  /* 0x00000003ff0075a7 */ /* 0x000e640008001107 */
[----:B-1----:R-:W-:Y:S05]  /*3190*/  @!P0 BRA `(.L_x_58) ;  /* 0x0000005400448947 */ /* 0x002fea0003800000 */
.L_x_57:
[----:B------:R-:W-:Y:S01]  /*31a0*/  UISETP.NE.AND UP1, UPT, UR15, 0x1, UPT ;  /* 0x000000010f00788c */ /* 0x000fe2000bf25270 */
[----:B------:R-:W-:Y:S01]  /*31b0*/  PLOP3.LUT P2, PT, PT, PT, PT, 0x80, 0x8 ;  /* 0x000000000008781c */ /* 0x000fe20003f4f070 */
[----:B------:R-:W-:Y:S02]  /*31c0*/  UIADD3 UR17, UPT, UPT, UR14, 0x1, URZ ;  /* 0x000000010e117890 */ /* 0x000fe4000fffe0ff */
[----:B------:R-:W-:Y:S02]  /*31d0*/  ULEA UR24, UR14, UR12, 0x9 ;  /* 0x0000000c0e187291 */ /* 0x000fe4000f8e48ff */
[----:B------:R-:W-:Y:S01]  /*31e0*/  UISETP.NE.AND UP2, UPT, UR17, 0x5, UPT ;  /* 0x000000051100788c */ /* 0x000fe2000bf45270 */
[----:B------:R-:W-:Y:S01]  /*31f0*/  PLOP3.LUT P0, PT, PT, PT, UP1, 0x80, 0x8 ;  /* 0x000000000008781c */ /* 0x000fe20003f0f018 */
[----:B------:R-:W-:Y:S02]  /*3200*/  ULEA UR26, UR14, UR11, 0x9 ;  /* 0x0000000b0e1a7291 */ /* 0x000fe4000f8e48ff */
[----:B------:R-:W-:Y:S02]  /*3210*/  USEL UR13, URZ, 0x1, UP2 ;  /* 0x00000001ff0d7887 */ /* 0x000fe40009000000 */
[----:B------:R-:W-:Y:S02]  /*3220*/  USEL UR17, UR17, URZ, UP2 ;  /* 0x000000ff11117287 */ /* 0x000fe40009000000 */
[----:B------:R-:W-:Y:S02]  /*3230*/  UIADD3 UR30, UPT, UPT, UR24, 0x2, URZ ;  /* 0x00000002181e7890 */ /* 0x000fe4000fffe0ff */
[----:B------:R-:W-:Y:S01]  /*3240*/  @UP1 ULEA UR4, UR17, UR6, 0x3 ;  /* 0x0000000611041291 */ /* 0x000fe2000f8e18ff */
[----:B------:R-:W-:Y:S01]  /*3250*/  LOP3.LUT R8, R8, UR13, RZ, 0x3c, !PT ;  /* 0x0000000d08087c12 */ /* 0x000fe2000f8e3cff */
[----:B------:R-:W-:Y:S02]  /*3260*/  UIADD3 UR28, UPT, UPT, UR26, 0x2, URZ ;  /* 0x000000021a1c7890 */ /* 0x000fe4000fffe0ff */
[----:B------:R-:W-:Y:S01]  /*3270*/  UIADD3 UR7, UPT, UPT, UR7, 0x28, URZ ;  /* 0x0000002807077890 */ /* 0x000fe2000fffe0ff */
[----:B-1----:R-:W-:Y:S01]  /*3280*/  @P0 SHF.L.U32 R0, R8, 0x1f, RZ ;  /* 0x0000001f08000819 */ /* 0x002fe200000006ff */
[----:B------:R-:W-:Y:S01]  /*3290*/  UMOV UR25, 0x80004020 ;  /* 0x8000402000197882 */ /* 0x000fe20000000000 */
[----:B------:R-:W-:Y:S01]  /*32a0*/  UMOV UR27, 0x80004020 ;  /* 0x80004020001b7882 */ /* 0x000fe20000000000 */
[----:B------:R-:W-:Y:S01]  /*32b0*/  UMOV UR31, 0x80004020 ;  /* 0x80004020001f7882 */ /* 0x000fe20000000000 */
[----:B------:R2:W4:Y:S01]  /*32c0*/  @P0 SYNCS.PHASECHK.TRANS64.TRYWAIT P2, [UR4], R0 ;  /* 0x00000000ff0005a7 */ /* 0x0005220008041104 */
[----:B------:R-:W-:Y:S01]  /*32d0*/  UIADD3 UR15, UPT, UPT, UR15, -0x1, URZ ;  /* 0xffffffff0f0f7890 */ /* 0x000fe2000fffe0ff */
[----:B------:R2:W-:Y:S01]  /*32e0*/  UTCQMMA gdesc[UR26], gdesc[UR24], tmem[UR9], tmem[UR22], idesc[UR23], UP4 ;  /* 0x00ff16181a0075ea */ /* 0x0005e2000a000309 */
[----:B------:R-:W-:Y:S01]  /*32f0*/  UPLOP3.LUT UP4, UPT, UPT, UPT, UPT, 0x80, 0x8 ;  /* 0x000000000008789c */ /* 0x000fe20003f8f070 */
[----:B------:R-:W-:Y:S01]  /*3300*/  UMOV UR29, 0x80004020 ;  /* 0x80004020001d7882 */ /* 0x000fe20000000000 */
[----:B------:R-:W-:Y:S01]  /*3310*/  UMOV UR14, UR17 ;  /* 0x00000011000e7c82 */ /* 0x000fe20008000000 */
[----:B------:R2:W-:Y:S01]  /*3320*/  UTCQMMA gdesc[UR28], gdesc[UR30], tmem[UR9], tmem[UR20], idesc[UR21], UPT ;  /* 0x00ff141e1c0075ea */ /* 0x0005e2000b800309 */
[----:B------:R2:W-:Y:S01]  /*3330*/  UTCBAR [UR7], URZ ;  /* 0x000000ff070073e9 */ /* 0x0005e200080000ff */
[----:B------:R-:W-:Y:S06]  /*3340*/  BRA.U UP0, `(.L_x_59) ;  /* 0xfffffffd00787547 */ /* 0x000fec000b83ffff */
.L_x_56:
[----:B------:R-:W-:Y:S01]  /*3350*/  UIADD3 UR18, UPT, UPT, UR18, 0x1, URZ ;  /* 0x0000000112127890 */ /* 0x000fe2000fffe0ff */
[C---:B------:R-:W-:Y:S01]  /*3360*/  ISETP.NE.AND P0, PT, R10.reuse, 0x2, PT ;  /* 0x000000020a00780c */ /* 0x040fe20003f05270 */
[----:B------:R-:W-:Y:S02]  /*3370*/  UIADD3 UR8, UPT, UPT, UR8, 0xa0, URZ ;  /* 0x000000a008087890 */ /* 0x000fe4000fffe0ff */
[----:B------:R-:W-:Y:S01]  /*3380*/  UISETP.NE.AND UP0, UPT, UR18, 0x4, UPT ;  /* 0x000000041200788c */ /* 0x000fe2000bf05270 */
[----:B-12---:R-:W-:Y:S02]  /*3390*/  SEL R0, RZ, 0x1, P0 ;  /* 0x00000001ff007807 */ /* 0x006fe40000000000 */
[----:B------:R-:W-:Y:S01]  /*33a0*/  SEL R10, R10, RZ, P0 ;  /* 0x000000ff0a0a7207 */ /* 0x000fe20000000000 */
[----:B------:R-:W-:Y:S01]  /*33b0*/  USEL UR4, URZ, 0x1, UP0 ;  /* 0x00000001ff047887 */ /* 0x000fe20008000000 */
[----:B------:R-:W-:Y:S01]  /*33c0*/  LOP3.LUT R9, R9, R0, RZ, 0x3c, !PT ;  /* 0x0000000009097212 */ /* 0x000fe200078e3cff */
[----:B------:R-:W-:Y:S01]  /*33d0*/  USEL UR18, UR18, URZ, UP0 ;  /* 0x000000ff12127287 */ /* 0x000fe20008000000 */
[----:B------:R1:W-:Y:S03]  /*33e0*/  UTCBAR [UR8], URZ ;  /* 0x000000ff080073e9 */ /* 0x0003e600080000ff */
[----:B------:R-:W-:Y:S01]  /*33f0*/  LOP3.LUT R11, R11, UR4, RZ, 0x3c, !PT ;  /* 0x000000040b0b7c12 */ /* 0x000fe2000f8e3cff */
[----:B------:R-:W-:Y:S07]  /*3400*/  @P1 BRA `(.L_x_60) ;  /* 0xfffffff800c81947 */ /* 0x000fee000383ffff */
[----:B------:R-:W2:Y:S01]  /*3410*/  S2UR UR4, SR_CgaCtaId ;  /* 0x00000000000479c3 */ /* 0x000ea20000008800 */
[----:B------:R-:W-:Y:S01]  /*3420*/  ELECT P0, URZ, PT ;  /* 0x0000000000ff782f */ /* 0x000fe20003800000 */
[----:B------:R-:W-:Y:S01]  /*3430*/  IMAD.MOV.U32 R0, RZ, RZ, 0x1 ;  /* 0x00000001ff007424 */ /* 0x000fe200078e00ff */
[----:B------:R-:W-:Y:S01]  /*3440*/  UIADD3 UR6, UPT, UPT, UR6, 0xc0, URZ ;  /* 0x000000c006067890 */ /* 0x000fe2000fffe0ff */
[----:B------:R-:W-:Y:S01]  /*3450*/  SHF.L.U32 R3, R11, 0x1f, RZ ;  /* 0x0000001f0b037819 */ /* 0x000fe200000006ff */
[----:B------:R-:W-:-:S03]  /*3460*/  UMOV UR5, 0x40 ;  /* 0x0000004000057882 */ /* 0x000fc60000000000 */
[----:B------:R-:W-:Y:S01]  /*3470*/  UVIRTCOUNT.DEALLOC.SMPOOL 0x80 ;  /* 0x000000800000784c */ /* 0x000fe20000000000 */
[----:B--2---:R-:W-:Y:S02]  /*3480*/  ULEA UR4, UR4, UR5, 0x18 ;  /* 0x0000000504047291 */ /* 0x004fe4000f8ec0ff */
[----:B------:R-:W-:-:S07]  /*3490*/  ULEA UR5, UR18, UR6, 0x3 ;  /* 0x0000000612057291 */ /* 0x000fce000f8e18ff */
[----:B------:R2:W-:Y:S02]  /*34a0*/  @P0 STS.U8 [UR4+0x1c], R0 ;  /* 0x00001c00ff000988 */ /* 0x0005e40008000004 */
[----:B------:R-:W3:Y:S02]  /*34b0*/  SYNCS.PHASECHK.TRANS64.TRYWAIT P0, [UR5], R3 ;  /* 0x00000003ff0075a7 */ /* 0x000ee40008001105 */
[----:B--23--:R-:W-:Y:S05]  /*34c0*/  @!P0 BRA `(.L_x_61) ;  /* 0x0000005000908947 */ /* 0x00cfea0003800000 */
.L_x_129:
[----:B------:R-:W-:-:S04]  /*34d0*/  UIADD3 UR7, UPT, UPT, UR18, 0x1, URZ ;  /* 0x0000000112077890 */ /* 0x000fc8000fffe0ff */
[----:B------:R-:W-:-:S04]  /*34e0*/  UISETP.NE.AND UP0, UPT, UR7, 0x4, UPT ;  /* 0x000000040700788c */ /* 0x000fc8000bf05270 */
[----:B-1----:R-:W-:Y:S02]  /*34f0*/  USEL UR8, URZ, 0x1, UP0 ;  /* 0x00000001ff087887 */ /* 0x002fe40008000000 */
[----:B------:R-:W-:-:S04]  /*3500*/  USEL UR7, UR7, URZ, UP0 ;  /* 0x000000ff07077287 */ /* 0x000fc80008000000 */
[----:B------:R-:W-:Y:S01]  /*3510*/  ULEA UR5, UR7, UR6, 0x3 ;  /* 0x0000000607057291 */ /* 0x000fe2000f8e18ff */
[----:B------:R-:W-:-:S04]  /*3520*/  LOP3.LUT R2, R11, UR8, RZ, 0x3c, !PT ;  /* 0x000000080b027c12 */ /* 0x000fc8000f8e3cff */
[----:B--2---:R-:W-:-:S04]  /*3530*/  SHF.L.U32 R3, R2, 0x1f, RZ ;  /* 0x0000001f02037819 */ /* 0x004fc800000006ff */
[----:B------:R-:W1:Y:S02]  /*3540*/  SYNCS.PHASECHK.TRANS64.TRYWAIT P0, [UR5], R3 ;  /* 0x00000003ff0075a7 */ /* 0x000e640008001105 */
[----:B-1----:R-:W-:Y:S05]  /*3550*/  @!P0 BRA `(.L_x_62) ;  /* 0x0000005000848947 */ /* 0x002fea0003800000 */
.L_x_131:
        /* <DEDUP_REMOVED lines=9> */
.L_x_133:
[----:B------:R-:W-:-:S04]  /*35f0*/  UIADD3 UR7, UPT, UPT, UR7, 0x1, URZ ;  /* 0x0000000107077890 */ /* 0x000fc8000fffe0ff */
[----:B------:R-:W-:-:S04]  /*3600*/  UISETP.NE.AND UP0, UPT, UR7, 0x4, UPT ;  /* 0x000000040700788c */ /* 0x000fc8000bf05270 */
[----:B------:R-:W-:Y:S02]  /*3610*/  USEL UR5, URZ, 0x1, UP0 ;  /* 0x00000001ff057887 */ /* 0x000fe40008000000 */
[----:B------:R-:W-:-:S04]  /*3620*/  USEL UR7, UR7, URZ, UP0 ;  /* 0x000000ff07077287 */ /* 0x000fc80008000000 */
[----:B------:R-:W-:Y:S01]  /*3630*/  ULEA UR7, UR7, UR6, 0x3 ;  /* 0x0000000607077291 */ /* 0x000fe2000f8e18ff */
[----:B-1----:R-:W-:-:S04]  /*3640*/  LOP3.LUT R3, R2, UR5, RZ, 0x3c, !PT ;  /* 0x0000000502037c12 */ /* 0x002fc8000f8e3cff */
[----:B------:R-:W-:-:S04]  /*3650*/  SHF.L.U32 R3, R3, 0x1f, RZ ;  /* 0x0000001f03037819 */ /* 0x000fc800000006ff */
[----:B------:R-:W1:Y:S02]  /*3660*/  SYNCS.PHASECHK.TRANS64.TRYWAIT P0, [UR7], R3 ;  /* 0x00000003ff0075a7 */ /* 0x000e640008001107 */
[----:B-1----:R-:W-:Y:S05]  /*3670*/  @!P0 BRA `(.L_x_64) ;  /* 0x00000050006c8947 */ /* 0x002fea0003800000 */
.L_x_135:
[----:B------:R-:W-:Y:S01]  /*3680*/  NOP ;  /* 0x0000000000007918 */ /* 0x000fe20000000000 */
[----:B-1----:R-:W1:Y:S01]  /*3690*/  LDS R0, [UR4+0x14] ;  /* 0x00001404ff007984 */ /* 0x002e620008000800 */
[----:B------:R-:W-:Y:S01]  /*36a0*/  ULOP3.LUT UR6, UR19, 0xffff, URZ, 0xc0, !UPT ;  /* 0x0000ffff13067892 */ /* 0x000fe2000f8ec0ff */
[----:B------:R-:W-:Y:S01]  /*36b0*/  UMOV UR8, 0xffff ;  /* 0x0000ffff00087882 */ /* 0x000fe20000000000 */
[----:B------:R-:W-:Y:S02]  /*36c0*/  UMOV UR5, 0x1 ;  /* 0x0000000100057882 */ /* 0x000fe40000000000 */
[----:B------:R-:W-:-:S04]  /*36d0*/  USHF.R.U32.HI UR6, URZ, 0x5, UR6 ;  /* 0x00000005ff067899 */ /* 0x000fc80008011606 */
[----:B------:R-:W-:Y:S02]  /*36e0*/  USHF.L.U32 UR8, UR8, UR6, URZ ;  /* 0x0000000608087299 */ /* 0x000fe400080006ff */
[----:B------:R-:W-:-:S04]  /*36f0*/  USHF.L.U32 UR5, UR5, UR6, URZ ;  /* 0x0000000605057299 */ /* 0x000fc800080006ff */
[----:B-1----:R-:W-:-:S04]  /*3700*/  LOP3.LUT R0, R0, UR8, RZ, 0xc0, !PT ;  /* 0x0000000800007c12 */ /* 0x002fc8000f8ec0ff */
[----:B------:R-:W-:-:S13]  /*3710*/  ISETP.NE.AND P0, PT, R0, UR8, PT ;  /* 0x0000000800007c0c */ /* 0x000fda000bf05270 */
[----:B------:R-:W-:Y:S05]  /*3720*/  @P0 BRA `(.L_x_65) ;  /* 0x0000000000580947 */ /* 0x000fea0003800000 */
[----:B------:R-:W1:Y:S02]  /*3730*/  LDS R0, [UR4+0x18] ;  /* 0x00001804ff007984 */ /* 0x000e640008000800 */
[----:B-1----:R-:W-:-:S04]  /*3740*/  LOP3.LUT R0, R0, UR5, RZ, 0xc0, !PT ;  /* 0x0000000500007c12 */ /* 0x002fc8000f8ec0ff */
[----:B------:R-:W-:-:S13]  /*3750*/  ISETP.NE.AND P0, PT, R0, UR5, PT ;  /* 0x0000000500007c0c */ /* 0x000fda000bf05270 */
[----:B------:R-:W-:Y:S05]  /*3760*/  @P0 BRA `(.L_x_66) ;  /* 0x00000000003c0947 */ /* 0x000fea0003800000 */
[----:B------:R-:W1:Y:S01]  /*3770*/  S2R R2, SR_LANEID ;  /* 0x0000000000027919 */ /* 0x000e620000000000 */
[----:B------:R-:W-:Y:S01]  /*3780*/  ULOP3.LUT UR8, URZ, UR8, URZ, 0x33, !UPT ;  /* 0x00000008ff087292 */ /* 0x000fe2000f8e33ff */
[----:B------:R-:W-:Y:S01]  /*3790*/  LOP3.LUT R4, RZ, UR5, RZ, 0x33, !PT ;  /* 0x00000005ff047c12 */ /* 0x000fe2000f8e33ff */
[----:B------:R-:W-:Y:S02]  /*37a0*/  VOTEU.ANY UR7, UPT, PT ;  /* 0x0000000000077886 */ /* 0x000fe400038e0100 */
[----:B------:R-:W-:Y:S01]  /*37b0*/  UFLO.U32 UR7, UR7 ;  /* 0x00000007000772bd */ /* 0x000fe200080e0000 */
[----:B------:R-:W2:Y:S01]  /*37c0*/  REDUX UR5, R4 ;  /* 0x00000000040573c4 */ /* 0x000ea20000000000 */
[----:B------:R-:W-:-:S06]  /*37d0*/  IMAD.U32 R0, RZ, RZ, UR8 ;  /* 0x00000008ff007e24 */ /* 0x000fcc000f8e00ff */
[----:B------:R3:W-:Y:S01]  /*37e0*/  UTCATOMSWS.AND URZ, UR8 ;  /* 0x0000000800ff79e3 */ /* 0x0007e20008000000 */
[----:B------:R-:W4:Y:S01]  /*37f0*/  REDUX UR6, R0 ;  /* 0x00000000000673c4 */ /* 0x000f220000000000 */
[----:B-1----:R-:W-:Y:S01]  /*3800*/  ISETP.EQ.U32.AND P0, PT, R2, UR7, PT ;  /* 0x0000000702007c0c */ /* 0x002fe2000bf02070 */
[----:B--2---:R-:W-:Y:S01]  /*3810*/  IMAD.U32 R2, RZ, RZ, UR5 ;  /* 0x00000005ff027e24 */ /* 0x004fe2000f8e00ff */
[----:B----4-:R-:W-:-:S11]  /*3820*/  MOV R3, UR6 ;  /* 0x0000000600037c02 */ /* 0x010fd60008000f00 */
[----:B------:R3:W-:Y:S04]  /*3830*/  @P0 ATOMS.AND RZ, [UR4+0x14], R3 ;  /* 0x00001403ffff098c */ /* 0x0007e8000a800004 */
[----:B------:R3:W-:Y:S01]  /*3840*/  @P0 ATOMS.AND RZ, [UR4+0x18], R2 ;  /* 0x00001802ffff098c */ /* 0x0007e2000a800004 */
[----:B------:R-:W-:Y:S05]  /*3850*/  BRA `(.L_x_67) ;  /* 0x0000000000147947 */ /* 0x000fea0003800000 */
.L_x_66:
[----:B------:R-:W-:Y:S02]  /*3860*/  MOV R2, 0x3880 ;  /* 0x0000388000027802 */ /* 0x000fe40000000f00 */
[----:B----45:R-:W-:Y:S05]  /*3870*/  CALL.REL.NOINC `($__internal_0_$__cuda_sm10x_tcgen05_guardrail_trap_col_being_dealloced_not_returned_by_alloc) ;  /* 0x0000005000c87944 */ /* 0x030fea0003c00000 */
[----:B------:R-:W-:Y:S05]  /*3880*/  BRA `(.L_x_67) ;  /* 0x0000000000087947 */ /* 0x000fea0003800000 */
.L_x_65:
[----:B------:R-:W-:Y:S02]  /*3890*/  MOV R2, 0x38b0 ;  /* 0x000038b000027802 */ /* 0x000fe40000000f00 */
[----:B----45:R-:W-:Y:S05]  /*38a0*/  CALL.REL.NOINC `($__internal_2_$__cuda_sm10x_tcgen05_guardrail_trap_unallocated_columns_being_dealloced) ;  /* 0x0000005000d47944 */ /* 0x030fea0003c00000 */
.L_x_67:
[----:B------:R-:W-:Y:S01]  /*38b0*/  NOP ;  /* 0x0000000000007918 */ /* 0x000fe20000000000 */
[----:B---3--:R-:W-:Y:S05]  /*38c0*/  EXIT ;  /* 0x000000000000794d */ /* 0x008fea0003800000 */
.L_x_49:
[----:B------:R-:W-:-:S09]  /*38d0*/  UISETP.NE.OR UP2, UPT, UR8, 0x3, !UP2 ;  /* 0x000000030800788c */ /* 0x000fd2000d745670 */
[----:B------:R-:W-:Y:S05]  /*38e0*/  BRA.U UP2, `(.L_x_68) ;  /* 0x0000000d02407547 */ /* 0x000fea000b800000 */
[----:B------:R-:W1:Y:S01]  /*38f0*/  LDC R0, c[0x0][0xb30] ;  /* 0x0002cc00ff007b82 */ /* 0x000e620000000800 */
[----:B------:R-:W2:Y:S01]  /*3900*/  LDCU.64 UR8, c[0x0][0x888] ;  /* 0x00011100ff0877ac */ /* 0x000ea20008000a00 */
[----:B------:R-:W-:Y:S02]  /*3910*/  HFMA2 R29, -RZ, RZ, 0, 0 ;  /* 0x00000000ff1d7431 */ /* 0x000fe400000001ff */
[----:B------:R-:W-:Y:S01]  /*3920*/  IMAD.MOV.U32 R31, RZ, RZ, 0x1 ;  /* 0x00000001ff1f7424 */ /* 0x000fe200078e00ff */
[----:B------:R-:W-:Y:S01]  /*3930*/  MOV R23, 0x2000 ;  /* 0x0000200000177802 */ /* 0x000fe20000000f00 */
[----:B------:R-:W4:Y:S01]  /*3940*/  LDCU.64 UR4, c[0x0][0x890] ;  /* 0x00011200ff0477ac */ /* 0x000f220008000a00 */
[----:B------:R-:W-:Y:S01]  /*3950*/  IMAD.MOV.U32 R30, RZ, RZ, RZ ;  /* 0x000000ffff1e7224 */ /* 0x000fe200078e00ff */
[----:B------:R-:W3:Y:S01]  /*3960*/  LDC R19, c[0x0][0x370] ;  /* 0x0000dc00ff137b82 */ /* 0x000ee20000000800 */
[----:B------:R-:W-:Y:S01]  /*3970*/  UMOV UR7, 0x400 ;  /* 0x0000040000077882 */ /* 0x000fe20000000000 */
[----:B------:R-:W-:-:S02]  /*3980*/  UPLOP3.LUT UP1, UPT, UPT, UPT, UPT, 0x40, 0x4 ;  /* 0x000000000004789c */ /* 0x000fc40003f2e870 */
[----:B------:R-:W-:-:S04]  /*3990*/  ULEA UR7, UR37, UR7, 0x18 ;  /* 0x0000000725077291 */ /* 0x000fc8000f8ec0ff */
[----:B------:R-:W3:Y:S01]  /*39a0*/  LDC R2, c[0x0][0xb0c] ;  /* 0x0002c300ff027b82 */ /* 0x000ee20000000800 */
[----:B------:R-:W-:Y:S02]  /*39b0*/  UIADD3 UR13, UPT, UPT, UR7, 0x58, URZ ;  /* 0x00000058070d7890 */ /* 0x000fe4000fffe0ff */
[----:B--2---:R-:W-:Y:S02]  /*39c0*/  UISETP.NE.U32.AND UP2, UPT, UR8, URZ, UPT ;  /* 0x000000ff0800728c */ /* 0x004fe4000bf45070 */
[----:B------:R-:W-:Y:S02]  /*39d0*/  UIADD3 UR17, UPT, UPT, UR7, 0x50, URZ ;  /* 0x0000005007117890 */ /* 0x000fe4000fffe0ff */
[----:B----4-:R-:W-:Y:S01]  /*39e0*/  UISETP.NE.U32.AND UP3, UPT, UR4, URZ, UPT ;  /* 0x000000ff0400728c */ /* 0x010fe2000bf65070 */
[----:B------:R-:W2:Y:S01]  /*39f0*/  LDC R18, c[0x0][0xb20] ;  /* 0x0002c800ff127b82 */ /* 0x000ea20000000800 */
[----:B-1----:R-:W-:Y:S01]  /*3a00*/  ISETP.NE.AND P1, PT, R0, 0x1, PT ;  /* 0x000000010000780c */ /* 0x002fe20003f25270 */
[----:B------:R-:W-:-:S02]  /*3a10*/  UISETP.NE.AND.EX UP2, UPT, UR9, URZ, UPT, UP2 ;  /* 0x000000ff0900728c */ /* 0x000fc4000bf45320 */
[----:B------:R-:W-:Y:S02]  /*3a20*/  UPRMT UR13, UR37, 0x654, UR13 ;  /* 0x00000654250d7896 */ /* 0x000fe4000800000d */
[----:B------:R-:W-:Y:S02]  /*3a30*/  UISETP.NE.AND.EX UP3, UPT, UR5, URZ, UPT, UP3 ;  /* 0x000000ff0500728c */ /* 0x000fe4000bf65330 */
[----:B------:R-:W1:Y:S08]  /*3a40*/  LDC.64 R32, c[0x0][0x348] ;  /* 0x0000d200ff207b82 */ /* 0x000e700000000a00 */
[----:B------:R-:W4:Y:S08]  /*3a50*/  LDC.64 R16, c[0x0][0xb10] ;  /* 0x0002c400ff107b82 */ /* 0x000f300000000a00 */
[----:B------:R-:W1:Y:S08]  /*3a60*/  LDC.64 R6, c[0x0][0xb18] ;  /* 0x0002c600ff067b82 */ /* 0x000e700000000a00 */
[----:B------:R-:W1:Y:S08]  /*3a70*/  LDC.64 R4, c[0x0][0xb28] ;  /* 0x0002ca00ff047b82 */ /* 0x000e700000000a00 */
[----:B--23--:R-:W1:Y:S02]  /*3a80*/  LDC R22, c[0x0][0x374] ;  /* 0x0000dd00ff167b82 */ /* 0x00ce640000000800 */
.L_x_77:
[C---:B------:R-:W-:Y:S02]  /*3a90*/  LEA R0, R30.reuse, UR7, 0x3 ;  /* 0x000000071e007c11 */ /* 0x040fe4000f8e18ff */
[----:B------:R-:W-:Y:S02]  /*3aa0*/  SHF.L.U32 R3, R29, 0x1f, RZ ;  /* 0x0000001f1d037819 */ /* 0x000fe400000006ff */
[----:B------:R-:W-:Y:S02]  /*3ab0*/  LEA R24, R30, UR7, 0x4 ;  /* 0x000000071e187c11 */ /* 0x000fe4000f8e20ff */
[----:B--2---:R-:W2:Y:S02]  /*3ac0*/  SYNCS.PHASECHK.TRANS64.TRYWAIT P0, [R0+URZ+0x80], R3 ;  /* 0x00008003000075a7 */ /* 0x004ea400080011ff */
[----:B--2---:R-:W-:Y:S05]  /*3ad0*/  @!P0 BRA `(.L_x_69) ;  /* 0x0000004c006c8947 */ /* 0x004fea0003800000 */
.L_x_136:
[----:B------:R-:W-:Y:S01]  /*3ae0*/  ISETP.GE.AND P0, PT, R72, 0x1, PT ;  /* 0x000000014800780c */ /* 0x000fe20003f06270 */
[----:B------:R-:W3:Y:S01]  /*3af0*/  LDS.128 R24, [R24+0x110] ;  /* 0x0001100018187984 */ /* 0x000ee20000000c00 */
[----:B--2---:R-:W-:Y:S01]  /*3b00*/  VIADD R0, R0, 0x90 ;  /* 0x0000009000007836 */ /* 0x004fe20000000000 */
[----:B------:R-:W-:Y:S01]  /*3b10*/  @!PT LDS RZ, [RZ] ;  /* 0x00000000fffff984 */ /* 0x000fe20000000800 */
[----:B------:R-:W-:Y:S01]  /*3b20*/  @!PT LDS RZ, [RZ] ;  /* 0x00000000fffff984 */ /* 0x000fe20000000800 */
[----:B------:R-:W-:Y:S01]  /*3b30*/  @!PT LDS RZ, [RZ] ;  /* 0x00000000fffff984 */ /* 0x000fe20000000800 */
[----:B------:R-:W-:Y:S01]  /*3b40*/  @!PT LDS RZ, [RZ] ;  /* 0x00000000fffff984 */ /* 0x000fe20000000800 */
[----:B------:R2:W-:Y:S06]  /*3b50*/  MEMBAR.ALL.CTA ;  /* 0x0000000000007992 */ /* 0x0005ec0000008000 */
[----:B--2---:R-:W2:Y:S01]  /*3b60*/  FENCE.VIEW.ASYNC.S ;  /* 0x00000000000073c6 */ /* 0x004ea20000000000 */
[----:B------:R-:W-:Y:S04]  /*3b70*/  PRMT R0, RZ, 0x654, R0 ;  /* 0x00000654ff007816 */ /* 0x000fe80000000000 */
[----:B--2---:R2:W-:Y:S01]  /*3b80*/  SYNCS.ARRIVE.TRANS64.RED.A1T0 RZ, [R0+URZ], RZ ;  /* 0x000000ff00ff79a7 */ /* 0x0045e200081004ff */
[----:B---3--:R-:W-:Y:S11]  /*3b90*/  LOP3.LUT P3, RZ, R26, 0x1, RZ, 0xc0, !PT ;  /* 0x000000011aff7812 */ /* 0x008ff6000786c0ff */
[----:B------:R-:W-:Y:S02]  /*3ba0*/  @!UPT UIADD3 URZ, UPT, UPT, URZ, URZ, URZ ;  /* 0x000000fffffff290 */ /* 0x000fe4000fffe0ff */
[----:B------:R-:W-:Y:S02]  /*3bb0*/  @P3 MOV R13, R24 ;  /* 0x00000018000d3202 */ /* 0x000fe40000000f00 */
[----:B------:R-:W-:Y:S01]  /*3bc0*/  @P3 LOP3.LUT R8, R25, 0xffff, RZ, 0xc0, !PT ;  /* 0x0000ffff19083812 */ /* 0x000fe200078ec0ff */
[----:B--2---:R-:W-:Y:S06]  /*3bd0*/  @!P0 BRA `(.L_x_70) ;  /* 0x0000000000a48947 */ /* 0x004fec0003800000 */
[----:B-1----:R-:W-:Y:S01]  /*3be0*/  IMAD.HI.U32 R35, R22, R7, RZ ;  /* 0x0000000716237227 */ /* 0x002fe200078e00ff */
[----:B------:R-:W-:Y:S02]  /*3bf0*/  ISETP.NE.AND P0, PT, R6, 0x1, PT ;  /* 0x000000010600780c */ /* 0x000fe40003f05270 */
[----:B------:R-:W-:Y:S01]  /*3c00*/  ISETP.NE.AND P2, PT, R72, 0x1, PT ;  /* 0x000000014800780c */ /* 0x000fe20003f45270 */
[----:B----4-:R-:W-:Y:S01]  /*3c10*/  IMAD.HI.U32 R34, R19, R16, RZ ;  /* 0x0000001013227227 */ /* 0x010fe200078e00ff */
[----:B------:R-:W-:Y:S02]  /*3c20*/  SHF.R.U32.HI R35, RZ, R18, R35 ;  /* 0x00000012ff237219 */ /* 0x000fe40000011623 */
[----:B------:R-:W-:Y:S01]  /*3c30*/  ISETP.NE.AND P4, PT, R2, 0x1, PT ;  /* 0x000000010200780c */ /* 0x000fe20003f85270 */
[----:B------:R-:W-:Y:S01]  /*3c40*/  IMAD.HI.U32 R36, R13, R16, RZ ;  /* 0x000000100d247227 */ /* 0x000fe200078e00ff */
[----:B------:R-:W-:Y:S02]  /*3c50*/  SHF.R.U32.HI R34, RZ, R17, R34 ;  /* 0x00000011ff227219 */ /* 0x000fe40000011622 */
[----:B------:R-:W-:Y:S01]  /*3c60*/  SEL R3, R22, R35, !P0 ;  /* 0x0000002316037207 */ /* 0x000fe20004000000 */
[C---:B------:R-:W-:Y:S01]  /*3c70*/  IMAD.HI.U32 R35, R8.reuse, R7, RZ ;  /* 0x0000000708237227 */ /* 0x040fe200078e00ff */
[----:B------:R-:W-:Y:S02]  /*3c80*/  SEL R11, R19, R34, !P4 ;  /* 0x00000022130b7207 */ /* 0x000fe40006000000 */
[----:B------:R-:W-:Y:S01]  /*3c90*/  SHF.R.U32.HI R36, RZ, R17, R36 ;  /* 0x00000011ff247219 */ /* 0x000fe20000011624 */
[----:B------:R-:W-:Y:S01]  /*3ca0*/  IMAD.HI.U32 R38, R3, R4, RZ ;  /* 0x0000000403267227 */ /* 0x000fe200078e00ff */
[----:B------:R-:W-:Y:S03]  /*3cb0*/  SHF.R.U32.HI R35, RZ, R18, R35 ;  /* 0x00000012ff237219 */ /* 0x000fe60000011623 */
[----:B------:R-:W-:Y:S01]  /*3cc0*/  IMAD.HI.U32 R34, R11, R4, RZ ;  /* 0x000000040b227227 */ /* 0x000fe200078e00ff */
[----:B------:R-:W-:Y:S02]  /*3cd0*/  @P2 SHF.R.U32.HI R3, RZ, R5, R38 ;  /* 0x00000005ff032219 */ /* 0x000fe40000011626 */
[----:B------:R-:W-:Y:S02]  /*3ce0*/  SEL R9, R8, R35, !P0 ;  /* 0x0000002308097207 */ /* 0x000fe40004000000 */
[----:B------:R-:W-:Y:S01]  /*3cf0*/  @P2 SHF.R.U32.HI R11, RZ, R5, R34 ;  /* 0x00000005ff0b2219 */ /* 0x000fe20000011622 */
[C---:B------:R-:W-:Y:S01]  /*3d00*/  IMAD R10, R72.reuse, R3, RZ ;  /* 0x00000003480a7224 */ /* 0x040fe200078e02ff */
[----:B------:R-:W-:Y:S01]  /*3d10*/  SEL R3, R13, R36, !P4 ;  /* 0x000000240d037207 */ /* 0x000fe20006000000 */
[C---:B------:R-:W-:Y:S03]  /*3d20*/  IMAD.HI.U32 R14, R9.reuse, R4, RZ ;  /* 0x00000004090e7227 */ /* 0x040fe600078e00ff */
[----:B------:R-:W-:Y:S01]  /*3d30*/  ISETP.GE.AND P0, PT, R9, R10, PT ;  /* 0x0000000a0900720c */ /* 0x000fe20003f06270 */
[C---:B------:R-:W-:Y:S01]  /*3d40*/  IMAD R12, R72.reuse, R11, RZ ;  /* 0x0000000b480c7224 */ /* 0x040fe200078e02ff */
[-C--:B------:R-:W-:Y:S04]  /*3d50*/  SHF.R.U32.HI R14, RZ, R5.reuse, R14 ;  /* 0x00000005ff0e7219 */ /* 0x080fe8000001160e */
[----:B------:R-:W-:Y:S02]  /*3d60*/  ISETP.GE.OR P0, PT, R3, R12, P0 ;  /* 0x0000000c0300720c */ /* 0x000fe40000706670 */
[----:B------:R-:W-:Y:S05]  /*3d70*/  SEL R15, R9, R14, !P2 ;  /* 0x0000000e090f7207 */ /* 0x000fea0005000000 */
[----:B------:R-:W-:Y:S04]  /*3d80*/  IMAD.MOV R14, RZ, RZ, -R15 ;  /* 0x000000ffff0e7224 */ /* 0x000fe800078e0a0f */
[----:B------:R-:W-:Y:S02]  /*3d90*/  IMAD R14, R72, R14, R9 ;  /* 0x0000000e480e7224 */ /* 0x000fe400078e0209 */
[C---:B------:R-:W-:Y:S05]  /*3da0*/  @!P0 IMAD.HI.U32 R10, R3.reuse, R4, RZ ;  /* 0x00000004030a8227 */ /* 0x040fea00078e00ff */
[----:B------:R-:W-:Y:S04]  /*3db0*/  @!P0 SHF.R.U32.HI R10, RZ, R5, R10 ;  /* 0x00000005ff0a8219 */ /* 0x000fe8000001160a */
[----:B------:R-:W-:Y:S01]  /*3dc0*/  @!P0 SEL R0, R3, R10, !P2 ;  /* 0x0000000a03008207 */ /* 0x000fe20005000000 */
[----:B------:R-:W-:Y:S03]  /*3dd0*/  IMAD.MOV R10, RZ, RZ, -R3 ;  /* 0x000000ffff0a7224 */ /* 0x000fe600078e0a03 */
[----:B------:R-:W-:Y:S01]  /*3de0*/  @!P0 IADD3 R15, PT, PT, R15, -R0, RZ ;  /* 0x800000000f0f8210 */ /* 0x000fe20007ffe0ff */
[----:B------:R-:W-:Y:S01]  /*3df0*/  @!P0 IMAD R0, R11, R14, R0 ;  /* 0x0000000e0b008224 */ /* 0x000fe200078e0200 */
[----:B------:R-:W-:Y:S01]  /*3e00*/  IADD3 R11, PT, PT, -R9, RZ, RZ ;  /* 0x000000ff090b7210 */ /* 0x000fe20007ffe1ff */
[----:B------:R-:W-:Y:S02]  /*3e10*/  IMAD R13, R2, R10, R13 ;  /* 0x0000000a020d7224 */ /* 0x000fe400078e020d */
[----:B------:R-:W-:Y:S02]  /*3e20*/  @!P0 IMAD R9, R15, R72, R3 ;  /* 0x000000480f098224 */ /* 0x000fe400078e0203 */
[----:B------:R-:W-:Y:S02]  /*3e30*/  @!P0 IMAD.MOV.U32 R3, RZ, RZ, R0 ;  /* 0x000000ffff038224 */ /* 0x000fe400078e0000 */
[----:B------:R-:W-:Y:S02]  /*3e40*/  IMAD R8, R6, R11, R8 ;  /* 0x0000000b06087224 */ /* 0x000fe400078e0208 */
[----:B------:R-:W-:Y:S02]  /*3e50*/  IMAD R13, R3, R2, R13 ;  /* 0x00000002030d7224 */ /* 0x000fe400078e020d */
[----:B------:R-:W-:Y:S02]  /*3e60*/  IMAD R8, R9, R6, R8 ;  /* 0x0000000609087224 */ /* 0x000fe400078e0208 */
.L_x_70:
[----:B------:R-:W-:Y:S05]  /*3e70*/  BRA.U UP1, `(.L_x_71) ;  /* 0x0000000101107547 */ /* 0x000fea000b800000 */
[----:B------:R-:W-:Y:S04]  /*3e80*/  MOV R0, UR6 ;  /* 0x0000000600007c02 */ /* 0x000fe80008000f00 */
[----:B------:R-:W-:Y:S04]  /*3e90*/  SHF.L.U32 R3, R0, 0x1f, RZ ;  /* 0x0000001f00037819 */ /* 0x000fe800000006ff */
[----:B------:R-:W2:Y:S02]  /*3ea0*/  SYNCS.PHASECHK.TRANS64.TRYWAIT P0, [UR7+0x78], R3 ;  /* 0x00007803ff0075a7 */ /* 0x000ea40008001107 */
[----:B--2---:R-:W-:Y:S05]  /*3eb0*/  @!P0 BRA `(.L_x_72) ;  /* 0x0000004800888947 */ /* 0x004fea0003800000 */
.L_x_71:
[----:B------:R-:W-:Y:S02]  /*3ec0*/  R2UR UR19, R21 ;  /* 0x00000000151372ca */ /* 0x000fe400000e0000 */
[----:B------:R-:W-:Y:S02]  /*3ed0*/  R2UR UR18, R20 ;  /* 0x00000000141272ca */ /* 0x000fe400000e0000 */
[----:B------:R-:W-:Y:S02]  /*3ee0*/  ISETP.NE.U32.AND P2, PT, RZ, UR4, PT ;  /* 0x00000004ff007c0c */ /* 0x000fe4000bf45070 */
[----:B------:R-:W-:Y:S02]  /*3ef0*/  SHF.L.U32 R12, R31, 0x1f, RZ ;  /* 0x0000001f1f0c7819 */ /* 0x000fe400000006ff */
[----:B------:R-:W-:Y:S05]  /*3f00*/  ISETP.NE.AND.EX P2, PT, RZ, UR5, PT, P2 ;  /* 0x00000005ff007c0c */ /* 0x000fea000bf45320 */
[----:B------:R-:W-:Y:S02]  /*3f10*/  USHF.L.U32 UR19, UR19, 0x7, URZ ;  /* 0x0000000713137899 */ /* 0x000fe400080006ff */
[----:B------:R-:W-:Y:S01]  /*3f20*/  USHF.L.U32 UR18, UR18, 0x7, URZ ;  /* 0x0000000712127899 */ /* 0x000fe200080006ff */
[----:B------:R-:W-:Y:S11]  /*3f30*/  BRA.U !UP3, `(.L_x_73) ;  /* 0x000000010b347547 */ /* 0x000ff6000b800000 */
[----:B------:R-:W-:Y:S01]  /*3f40*/  UPLOP3.LUT UP0, UPT, UPT, UPT, UP2, 0x80, 0x8 ;  /* 0x000000000008789c */ /* 0x000fe20003f0f020 */
[----:B--2---:R-:W-:Y:S02]  /*3f50*/  HFMA2 R0, -RZ, RZ, 0, 5.9604644775390625e-08 ;  /* 0x00000001ff007431 */ /* 0x004fe400000001ff */
[----:B------:R-:W-:Y:S03]  /*3f60*/  IMAD.MOV.U32 R171, RZ, RZ, 0x1 ;  /* 0x00000001ffab7424 */ /* 0x000fe600078e00ff */
[----:B------:R-:W-:Y:S05]  /*3f70*/  PLOP3.LUT P0, PT, PT, PT, UP0, 0x80, 0x8 ;  /* 0x000000000008781c */ /* 0x000fea0003f0f008 */
[----:B------:R-:W2:Y:S01]  /*3f80*/  @UP0 LDCU.64 UR10, c[0x0][0x888] ;  /* 0x00011100ff0a07ac */ /* 0x000ea20008000a00 */
[----:B------:R-:W-:Y:S07]  /*3f90*/  @UP0 UIMAD UR8, UR36, UR4, URZ ;  /* 0x00000004240802a4 */ /* 0x000fee000f8e02ff */
[----:B------:R-:W-:Y:S01]  /*3fa0*/  @!P0 PRMT R171, R0, 0x7610, R171 ;  /* 0x0000761000ab8816 */ /* 0x000fe200000000ab */
[----:B--2---:R-:W-:Y:S03]  /*3fb0*/  @UP0 UIMAD.WIDE UR10, UR8, 0x4, UR10 ;  /* 0x00000004080a08a5 */ /* 0x004fe6000f8e020a */
[----:B------:R-:W2:Y:S03]  /*3fc0*/  @!UP0 LDCU UR8, c[0x0][0x880] ;  /* 0x00011000ff0887ac */ /* 0x000ea60008000800 */
[----:B------:R-:W-:Y:S01]  /*3fd0*/  IMAD.U32 R10, RZ, RZ, UR10 ;  /* 0x0000000aff0a7e24 */ /* 0x000fe2000f8e00ff */
[----:B------:R-:W-:Y:S05]  /*3fe0*/  MOV R11, UR11 ;  /* 0x0000000b000b7c02 */ /* 0x000fea0008000f00 */
[----:B-----5:R3:W5:Y:S02]  /*3ff0*/  @P0 LDG.E R81, desc[UR46][R10.64] ;  /* 0x0000002e0a510981 */ /* 0x020764000c1e1900 */
[----:B--23--:R-:W-:Y:S07]  /*4000*/  @!P0 IMAD.U32 R81, RZ, RZ, UR8 ;  /* 0x00000008ff518e24 */ /* 0x00cfee000f8e00ff */
.L_x_73:
[----:B-----5:R-:W-:Y:S01]  /*4010*/  @!P2 FSETP.EQ.AND P0, PT, R81, RZ, PT ;  /* 0x000000ff5100a20b */ /* 0x020fe20003f02000 */
[----:B------:R-:W-:Y:S01]  /*4020*/  @!UPT UIADD3 URZ, UPT, UPT, URZ, URZ, URZ ;  /* 0x000000fffffff290 */ /* 0x000fe2000fffe0ff */
[----:B------:R-:W-:Y:S11]  /*4030*/  @!P2 BRA `(.L_x_74) ;  /* 0x000000000014a947 */ /* 0x000ff60003800000 */
[----:B------:R-:W-:Y:S02]  /*4040*/  LOP3.LUT P2, RZ, R171, 0xff, RZ, 0xc0, !PT ;  /* 0x000000ffabff7812 */ /* 0x000fe4000784c0ff */
[----:B------:R-:W-:Y:S04]  /*4050*/  PLOP3.LUT P0, PT, PT, PT, UP0, 0x80, 0x8 ;  /* 0x000000000008781c */ /* 0x000fe80003f0f008 */
[----:B------:R-:W-:Y:S07]  /*4060*/  PLOP3.LUT P0, PT, P0, PT, PT, 0x8, 0x80 ;  /* 0x000000000080781c */ /* 0x000fee000070e170 */
[----:B------:R-:W-:Y:S11]  /*4070*/  @P2 FSETP.EQ.AND P0, PT, R81, RZ, PT ;  /* 0x000000ff5100220b */ /* 0x000ff60003f02000 */
[----:B------:R-:W-:Y:S02]  /*4080*/  @!UPT UIADD3 URZ, UPT, UPT, URZ, URZ, URZ ;  /* 0x000000fffffff290 */ /* 0x000fe4000fffe0ff */
.L_x_74:
[----:B------:R-:W3:Y:S01]  /*4090*/  SYNCS.PHASECHK.TRANS64.TRYWAIT P2, [UR7+0x60], R12 ;  /* 0x0000600cff0075a7 */ /* 0x000ee20008041107 */
[----:B------:R-:W-:Y:S04]  /*40a0*/  ELECT P4, URZ, PT ;  /* 0x0000000000ff782f */ /* 0x000fe80003880000 */
[----:B------:R-:W-:Y:S11]  /*40b0*/  PLOP3.LUT P4, PT, P0, P4, PT, 0xf2, 0x2f ;  /* 0x00000000002f781c */ /* 0x000ff60000789e72 */
[----:B------:R-:W-:Y:S02]  /*40c0*/  @!UPT UIADD3 URZ, UPT, UPT, URZ, URZ, URZ ;  /* 0x000000fffffff290 */ /* 0x000fe4000fffe0ff */
[----:B-1----:R-:W-:Y:S05]  /*40d0*/  @!P4 IADD3 R21, P0, PT, R32, 0x580, RZ ;  /* 0x000005802015c810 */ /* 0x002fea0007f1e0ff */
[----:B------:R-:W-:Y:S01]  /*40e0*/  @!P4 IMAD.X R20, RZ, RZ, R33, P0 ;  /* 0x000000ffff14c224 */ /* 0x000fe200000e0621 */
[----:B---3--:R-:W-:Y:S07]  /*40f0*/  @!P2 BRA `(.L_x_75) ;  /* 0x000000480010a947 */ /* 0x008fee0003800000 */
.L_x_139:
[----:B------:R-:W3:Y:S01]  /*4100*/  LDC.64 R14, c[0x0][0xb10] ;  /* 0x0002c400ff0e7b82 */ /* 0x000ee20000000a00 */
[----:B------:R-:W-:Y:S01]  /*4110*/  @!P4 R2UR UR8, R20 ;  /* 0x000000001408c2ca */ /* 0x000fe200000e0000 */
[----:B------:R-:W-:Y:S01]  /*4120*/  VOTEU.ALL UP1, P4 ;  /* 0x0000000000ff7886 */ /* 0x000fe20002020000 */
[----:B------:R-:W-:Y:S01]  /*4130*/  @!P4 R2UR UR9, R21 ;  /* 0x000000001509c2ca */ /* 0x000fe200000e0000 */
[----:B------:R-:W-:Y:S01]  /*4140*/  UMOV UR10, 0x0 ;  /* 0x00000000000a7882 */ /* 0x000fe20000000000 */
[----:B------:R-:W-:Y:S03]  /*4150*/  UMOV UR11, 0x10000000 ;  /* 0x10000000000b7882 */ /* 0x000fe60000000000 */
[----:B------:R-:W5:Y:S01]  /*4160*/  LDC.64 R10, c[0x0][0xb18] ;  /* 0x0002c600ff0a7b82 */ /* 0x000f620000000a00 */
[----:B------:R-:W-:Y:S01]  /*4170*/  @!UP1 UIADD3 UR16, UPT, UPT, UR7, 0x200, URZ ;  /* 0x0000020007109890 */ /* 0x000fe2000fffe0ff */
[----:B------:R-:W-:Y:S01]  /*4180*/  @P3 SHF.R.U32.HI R28, RZ, 0x10, R25 ;  /* 0x00000010ff1c3819 */ /* 0x000fe20000011619 */
[----:B------:R-:W-:Y:S01]  /*4190*/  VOTEU.ALL UP1, P4 ;  /* 0x0000000000ff7886 */ /* 0x000fe20002020000 */
[----:B------:R-:W-:Y:S01]  /*41a0*/  UMOV UR20, UR36 ;  /* 0x0000002400147c82 */ /* 0x000fe20008000000 */
[----:B------:R-:W-:Y:S03]  /*41b0*/  VIADD R30, R30, 0x1 ;  /* 0x000000011e1e7836 */ /* 0x000fe60000000000 */
[----:B--2---:R-:W2:Y:S01]  /*41c0*/  @!P1 LDC R0, c[0x0][0xb20] ;  /* 0x0002c800ff009b82 */ /* 0x004ea20000000800 */
[----:B------:R-:W-:Y:S01]  /*41d0*/  IMAD.U32 R21, RZ, RZ, UR8 ;  /* 0x00000008ff157e24 */ /* 0x000fe2000f8e00ff */
[----:B------:R-:W-:Y:S06]  /*41e0*/  UPRMT UR8, UR37, 0x654, UR17 ;  /* 0x0000065425087896 */ /* 0x000fec0008000011 */
[----:B-1----:R-:W1:Y:S01]  /*41f0*/  @!P1 LDC R3, c[0x0][0xb0c] ;  /* 0x0002c300ff039b82 */ /* 0x002e620000000800 */
[----:B------:R-:W-:Y:S01]  /*4200*/  IMAD.U32 R20, RZ, RZ, UR9 ;  /* 0x00000009ff147e24 */ /* 0x000fe2000f8e00ff */
[----:B------:R-:W-:Y:S04]  /*4210*/  @!P4 R2UR UR15, R21 ;  /* 0x00000000150fc2ca */ /* 0x000fe800000e0000 */
[----:B------:R-:W-:Y:S01]  /*4220*/  @!P4 R2UR UR14, R20 ;  /* 0x00000000140ec2ca */ /* 0x000fe200000e0000 */
[----:B------:R-:W-:Y:S11]  /*4230*/  @!P4 IMAD.MOV.U32 R20, RZ, RZ, 0x2000 ;  /* 0x00002000ff14c424 */ /* 0x000ff600078e00ff */
[----:B------:R-:W-:Y:S01]  /*4240*/  @!UPT UIADD3 URZ, UPT, UPT, URZ, URZ, URZ ;  /* 0x000000fffffff290 */ /* 0x000fe2000fffe0ff */
[----:B------:R1:W-:Y:S01]  /*4250*/  @!UP1 UTMALDG.3D [UR16], [UR14], desc[UR10] ;  /* 0x00000a100e0095b4 */ /* 0x0003e20008011000 */
[----:B------:R1:W-:Y:S02]  /*4260*/  @!P4 SYNCS.ARRIVE.TRANS64.RED.A0TR RZ, [UR7+0x50], R20 ;  /* 0x00005014ffffc9a7 */ /* 0x0003e40008300407 */
[----:B-1----:R-:W-:Y:S01]  /*4270*/  @!P1 ISETP.NE.AND P2, PT, R3, 0x1, PT ;  /* 0x000000010300980c */ /* 0x002fe20003f45270 */
[C---:B---3--:R-:W-:Y:S01]  /*4280*/  @!P1 IMAD.HI.U32 R14, R13.reuse, R14, RZ ;  /* 0x0000000e0d0e9227 */ /* 0x048fe200078e00ff */
[----:B-----5:R-:W-:Y:S03]  /*4290*/  @!P1 ISETP.NE.AND P0, PT, R10, 0x1, PT ;  /* 0x000000010a00980c */ /* 0x020fe60003f05270 */
[C---:B------:R-:W-:Y:S01]  /*42a0*/  @!P1 IMAD.HI.U32 R11, R8.reuse, R11, RZ ;  /* 0x0000000b080b9227 */ /* 0x040fe200078e00ff */
[----:B------:R-:W-:Y:S04]  /*42b0*/  @!P1 SHF.R.U32.HI R14, RZ, R15, R14 ;  /* 0x0000000fff0e9219 */ /* 0x000fe8000001160e */
[----:B--2---:R-:W-:Y:S01]  /*42c0*/  @!P1 SHF.R.U32.HI R9, RZ, R0, R11 ;  /* 0x00000000ff099219 */ /* 0x004fe2000001160b */
[----:B------:R-:W-:Y:S01]  /*42d0*/  SYNCS.ARRIVE.TRANS64.RED.A1T0 RZ, [UR8], RZ ;  /* 0x000000ffffff79a7 */ /* 0x000fe20008100408 */
[----:B------:R-:W-:Y:S02]  /*42e0*/  @!P1 SEL R14, R13, R14, !P2 ;  /* 0x0000000e0d0e9207 */ /* 0x000fe40005000000 */
[----:B------:R-:W-:Y:S01]  /*42f0*/  @!P1 SEL R9, R8, R9, !P0 ;  /* 0x0000000908099207 */ /* 0x000fe20004000000 */
[----:B------:R-:W1:Y:S04]  /*4300*/  SYNCS.PHASECHK.TRANS64.TRYWAIT P5, [UR7+0x68], R12 ;  /* 0x0000680cff0075a7 */ /* 0x000e6800080a1107 */
[----:B------:R-:W-:Y:S02]  /*4310*/  @!P1 IMAD.IADD R0, R9, 0x1, -R14 ;  /* 0x0000000109009824 */ /* 0x000fe400078e0a0e */
[----:B------:R-:W-:Y:S02]  /*4320*/  @!P1 IMAD.IADD R9, R14, 0x1, -R9 ;  /* 0x000000010e099824 */ /* 0x000fe400078e0a09 */
[----:B------:R-:W-:Y:S02]  /*4330*/  @!P1 IMAD R13, R0, R3, R13 ;  /* 0x00000003000d9224 */ /* 0x000fe400078e020d */
[----:B------:R-:W-:Y:S01]  /*4340*/  @!P1 IMAD R8, R9, R10, R8 ;  /* 0x0000000a09089224 */ /* 0x000fe200078e0208 */
[----:B-1----:R-:W-:Y:S06]  /*4350*/  @!P5 BRA `(.L_x_76) ;  /* 0x000000440090d947 */ /* 0x002fec0003800000 */
.L_x_141:
[----:B-1----:R-:W-:Y:S01]  /*4360*/  @!P4 IADD3 R3, P0, PT, R32, 0x580, RZ ;  /* 0x000005802003c810 */ /* 0x002fe20007f1e0ff */
[----:B------:R-:W-:Y:S01]  /*4370*/  VOTEU.ALL UP1, P4 ;  /* 0x0000000000ff7886 */ /* 0x000fe20002020000 */
[----:B------:R-:W-:Y:S01]  /*4380*/  UMOV UR20, 0x0 ;  /* 0x0000000000147882 */ /* 0x000fe20000000000 */
[----:B------:R-:W-:Y:S01]  /*4390*/  UMOV UR21, 0x10000000 ;  /* 0x1000000000157882 */ /* 0x000fe20000000000 */
[----:B------:R-:W-:Y:S01]  /*43a0*/  @!P4 R2UR UR9, R3 ;  /* 0x000000000309c2ca */ /* 0x000fe200000e0000 */
[----:B------:R-:W-:Y:S01]  /*43b0*/  @!P4 IMAD.X R0, RZ, RZ, R33, P0 ;  /* 0x000000ffff00c224 */ /* 0x000fe200000e0621 */
[----:B------:R-:W-:Y:S01]  /*43c0*/  @!UP1 UIADD3 UR10, UPT, UPT, UR18, 0x40, URZ ;  /* 0x00000040120a9890 */ /* 0x000fe2000fffe0ff */
[----:B------:R-:W-:Y:S01]  /*43d0*/  ISETP.NE.AND P0, PT, R30, 0x2, PT ;  /* 0x000000021e00780c */ /* 0x000fe20003f05270 */
[----:B------:R-:W-:Y:S01]  /*43e0*/  UMOV UR11, UR19 ;  /* 0x00000013000b7c82 */ /* 0x000fe20008000000 */
[----:B------:R-:W-:Y:S01]  /*43f0*/  UMOV UR12, UR36 ;  /* 0x00000024000c7c82 */ /* 0x000fe20008000000 */
[----:B------:R-:W-:Y:S01]  /*4400*/  @!P4 R2UR UR8, R0 ;  /* 0x000000000008c2ca */ /* 0x000fe200000e0000 */
[----:B------:R-:W-:Y:S01]  /*4410*/  IMAD.IADD R20, R8, 0x1, R147 ;  /* 0x0000000108147824 */ /* 0x000fe200078e0293 */
[----:B------:R-:W-:Y:S01]  /*4420*/  @P3 R2UR UR36, R28 ;  /* 0x000000001c2432ca */ /* 0x000fe200000e0000 */
[----:B------:R-:W-:Y:S01]  /*4430*/  IMAD.IADD R21, R13, 0x1, R170 ;  /* 0x000000010d157824 */ /* 0x000fe200078e02aa */
[----:B------:R-:W-:Y:S02]  /*4440*/  SEL R0, RZ, 0x1, P0 ;  /* 0x00000001ff007807 */ /* 0x000fe40000000000 */
[----:B------:R-:W-:Y:S01]  /*4450*/  LOP3.LUT R31, R31, 0x1, RZ, 0x3c, !PT ;  /* 0x000000011f1f7812 */ /* 0x000fe200078e3cff */
[----:B------:R-:W-:Y:S01]  /*4460*/  IMAD.U32 R10, RZ, RZ, UR9 ;  /* 0x00000009ff0a7e24 */ /* 0x000fe2000f8e00ff */
[----:B------:R-:W-:Y:S01]  /*4470*/  @!UP1 UIADD3 UR9, UPT, UPT, UR7, 0x58, URZ ;  /* 0x0000005807099890 */ /* 0x000fe2000fffe0ff */
[----:B------:R-:W-:Y:S02]  /*4480*/  LOP3.LUT R29, R29, R0, RZ, 0x3c, !PT ;  /* 0x000000001d1d7212 */ /* 0x000fe400078e3cff */
[----:B------:R-:W-:Y:S02]  /*4490*/  SEL R30, R30, RZ, P0 ;  /* 0x000000ff1e1e7207 */ /* 0x000fe40000000000 */
[----:B------:R-:W-:Y:S01]  /*44a0*/  IMAD.U32 R11, RZ, RZ, UR8 ;  /* 0x00000008ff0b7e24 */ /* 0x000fe2000f8e00ff */
[----:B------:R-:W-:Y:S01]  /*44b0*/  @!P4 R2UR UR14, R10 ;  /* 0x000000000a0ec2ca */ /* 0x000fe200000e0000 */
[----:B------:R-:W-:Y:S01]  /*44c0*/  @!UP1 UIADD3 UR8, UPT, UPT, UR7, 0x2200, URZ ;  /* 0x0000220007089890 */ /* 0x000fe2000fffe0ff */
[----:B------:R-:W-:Y:S02]  /*44d0*/  VOTEU.ALL UP1, P4 ;  /* 0x0000000000ff7886 */ /* 0x000fe40002020000 */
[----:B------:R-:W-:Y:S11]  /*44e0*/  @!P4 R2UR UR15, R11 ;  /* 0x000000000b0fc2ca */ /* 0x000ff600000e0000 */
[----:B------:R-:W-:Y:S02]  /*44f0*/  @!UPT UIADD3 URZ, UPT, UPT, URZ, URZ, URZ ;  /* 0x000000fffffff290 */ /* 0x000fe4000fffe0ff */
[----:B------:R2:W-:Y:S01]  /*4500*/  @!UP1 UTMALDG.3D [UR8], [UR14], desc[UR20] ;  /* 0x000014080e0095b4 */ /* 0x0005e20008011000 */
[----:B------:R2:W-:Y:S01]  /*4510*/  @!P4 SYNCS.ARRIVE.TRANS64.RED.A0TR RZ, [UR7+0x58], R23 ;  /* 0x00005817ffffc9a7 */ /* 0x0005e20008300407 */
[----:B------:R-:W-:Y:S01]  /*4520*/  UPLOP3.LUT UP1, UPT, UPT, UPT, UPT, 0x80, 0x8 ;  /* 0x000000000008789c */ /* 0x000fe20003f2f070 */
[----:B------:R-:W-:Y:S01]  /*4530*/  SYNCS.ARRIVE.TRANS64.RED.A1T0 RZ, [UR13], RZ ;  /* 0x000000ffffff79a7 */ /* 0x000fe2000810040d */
[----:B------:R-:W-:Y:S09]  /*4540*/  @P3 BRA `(.L_x_77) ;  /* 0xfffffff400503947 */ /* 0x000ff2000383ffff */
[----:B------:R-:W-:-:S04]  /*4550*/  SHF.L.U32 R3, R31, 0x1f, RZ ;  /* 0x0000001f1f037819 */ /* 0x000fc800000006ff */
[----:B------:R-:W1:Y:S02]  /*4560*/  SYNCS.PHASECHK.TRANS64.TRYWAIT P0, [UR7+0x60], R3 ;  /* 0x00006003ff0075a7 */ /* 0x000e640008001107 */
[----:B-1----:R-:W-:Y:S05]  /*4570*/  @!P0 BRA `(.L_x_78) ;  /* 0x0000004400208947 */ /* 0x002fea0003800000 */
.L_x_143:
[----:B-1----:R-:W-:-:S07]  /*4580*/  MOV R0, UR7 ;  /* 0x0000000700007c02 */ /* 0x002fce0008000f00 */
.L_x_79:
[----:B-1----:R-:W-:-:S04]  /*4590*/  SHF.L.U32 R3, R31, 0x1f, RZ ;  /* 0x0000001f1f037819 */ /* 0x002fc800000006ff */
[----:B------:R1:W3:Y:S03]  /*45a0*/  SYNCS.PHASECHK.TRANS64.TRYWAIT P0, [R0+URZ+0x68], R3 ;  /* 0x00006803000075a7 */ /* 0x0002e600080011ff */
[----:B---3--:R-:W-:Y:S05]  /*45b0*/  @!P0 NANOSLEEP.SYNCS 0x989680 ;  /* 0x009896800000895d */ /* 0x008fea0003900000 */
[----:B------:R-:W3:Y:S02]  /*45c0*/  @!P0 SYNCS.PHASECHK.TRANS64 P0, [R0+URZ+0x68], R3 ;  /* 0x00006803000085a7 */ /* 0x000ee400080010ff */
[----:B--23--:R-:W-:Y:S05]  /*45d0*/  @P0 EXIT ;  /* 0x000000000000094d */ /* 0x00cfea0003800000 */
[----:B------:R-:W-:Y:S05]  /*45e0*/  BRA `(.L_x_79) ;  /* 0xfffffffc00e87947 */ /* 0x000fea000383ffff */
.L_x_68:
[----:B------:R-:W-:-:S06]  /*45f0*/  UISETP.GE.AND UP1, UPT, UR8, 0x4, UPT ;  /* 0x000000040800788c */ /* 0x000fcc000bf26270 */
[----:B------:R-:W-:-:S13]  /*4600*/  PLOP3.LUT P0, PT, PT, PT, UP1, 0x80, 0x8 ;  /* 0x000000000008781c */ /* 0x000fda0003f0f018 */
[----:B------:R-:W-:Y:S05]  /*4610*/  @!P0 EXIT ;  /* 0x000000000000894d */ /* 0x000fea0003800000 */
[----:B------:R-:W-:Y:S01]  /*4620*/  BAR.SYNC.DEFER_BLOCKING 0x6, 0xa0 ;  /* 0x0182800000007b1d */ /* 0x000fe20000010000 */
[C---:B------:R-:W-:Y:S01]  /*4630*/  IMAD.SHL.U32 R3, R189.reuse, 0x40, RZ ;  /* 0x00000040bd037824 */ /* 0x040fe200078e00ff */
[C---:B------:R-:W-:Y:S01]  /*4640*/  LOP3.LUT R193, R189.reuse, 0x60, RZ, 0xc0, !PT ;  /* 0x00000060bdc17812 */ /* 0x040fe200078ec0ff */
[C---:B------:R-:W-:Y:S01]  /*4650*/  IMAD.SHL.U32 R172, R189.reuse, 0x8, RZ ;  /* 0x00000008bdac7824 */ /* 0x040fe200078e00ff */
[C---:B------:R-:W-:Y:S01]  /*4660*/  LOP3.LUT R191, R189.reuse, 0x2, RZ, 0xc0, !PT ;  /* 0x00000002bdbf7812 */ /* 0x040fe200078ec0ff */
[----:B------:R-:W-:Y:S01]  /*4670*/  IMAD.U32 R79, R189, 0x10000, RZ ;  /* 0x00010000bd4f7824 */ /* 0x000fe200078e00ff */
[----:B------:R-:W-:Y:S02]  /*4680*/  UMOV UR49, 0x400 ;  /* 0x0000040000317882 */ /* 0x000fe40000000000 */
[----:B------:R-:W1:Y:S01]  /*4690*/  LDC R177, c[0x0][0x370] ;  /* 0x0000dc00ffb17b82 */ /* 0x000e620000000800 */
[----:B------:R-:W-:Y:S01]  /*46a0*/  ULEA UR49, UR37, UR49, 0x18 ;  /* 0x0000003125317291 */ /* 0x000fe2000f8ec0ff */
[----:B------:R-:W-:Y:S01]  /*46b0*/  LOP3.LUT R5, R3, 0x180, RZ, 0xc0, !PT ;  /* 0x0000018003057812 */ /* 0x000fe200078ec0ff */
[----:B------:R-:W-:Y:S01]  /*46c0*/  HFMA2 R195, -RZ, RZ, 0, 0 ;  /* 0x00000000ffc37431 */ /* 0x000fe200000001ff */
[----:B------:R-:W-:Y:S01]  /*46d0*/  LOP3.LUT R79, R79, 0x600000, RZ, 0xc0, !PT ;  /* 0x006000004f4f7812 */ /* 0x000fe200078ec0ff */
[----:B------:R-:W-:Y:S01]  /*46e0*/  UIADD3 UR4, UPT, UPT, UR49, 0x4200, URZ ;  /* 0x0000420031047890 */ /* 0x000fe2000fffe0ff */
[----:B------:R-:W-:Y:S01]  /*46f0*/  LOP3.LUT R172, R5, 0x30, R172, 0xf8, !PT ;  /* 0x0000003005ac7812 */ /* 0x000fe200078ef8ac */
[----:B------:R-:W-:Y:S01]  /*4700*/  IMAD.MOV.U32 R76, RZ, RZ, RZ ;  /* 0x000000ffff4c7224 */ /* 0x000fe200078e00ff */
[----:B------:R-:W2:Y:S01]  /*4710*/  LDC R74, c[0x0][0xb0c] ;  /* 0x0002c300ff4a7b82 */ /* 0x000ea20000000800 */
[----:B------:R-:W-:-:S02]  /*4720*/  LOP3.LUT R189, R189, 0x4, RZ, 0xc0, !PT ;  /* 0x00000004bdbd7812 */ /* 0x000fc400078ec0ff */
[----:B------:R-:W-:Y:S02]  /*4730*/  CS2R R182, SRZ ;  /* 0x0000000000b67805 */ /* 0x000fe4000001ff00 */
[----:B------:R-:W-:Y:S02]  /*4740*/  LOP3.LUT R172, R172, 0x1e40, R3, 0xf8, !PT ;  /* 0x00001e40acac7812 */ /* 0x000fe400078ef803 */
[----:B------:R-:W-:Y:S02]  /*4750*/  CS2R R180, SRZ ;  /* 0x0000000000b47805 */ /* 0x000fe4000001ff00 */
[----:B------:R-:W-:Y:S01]  /*4760*/  IADD3 R188, PT, PT, -R189, 0x2, RZ ;  /* 0x00000002bdbc7810 */ /* 0x000fe20007ffe1ff */
[----:B------:R-:W-:Y:S01]  /*4770*/  IMAD.MOV R176, RZ, RZ, -R191 ;  /* 0x000000ffffb07224 */ /* 0x000fe200078e0abf */
[----:B------:R-:W-:Y:S01]  /*4780*/  MOV R192, UR4 ;  /* 0x0000000400c07c02 */ /* 0x000fe20008000f00 */
[----:B------:R-:W4:Y:S01]  /*4790*/  LDC R174, c[0x0][0xb20] ;  /* 0x0002c800ffae7b82 */ /* 0x000f220000000800 */
[----:B------:R-:W3:Y:S01]  /*47a0*/  LDS R0, [UR49+0x130] ;  /* 0x00013031ff007984 */ /* 0x000ee20008000800 */
[----:B------:R-:W-:Y:S01]  /*47b0*/  VIADD R190, R172, UR49 ;  /* 0x00000031acbe7c36 */ /* 0x000fe20008000000 */
[----:B------:R-:W1:Y:S01]  /*47c0*/  LDCU.64 UR52, c[0x0][0x348] ;  /* 0x00006900ff3477ac */ /* 0x000e620008000a00 */
[----:B------:R-:W-:-:S02]  /*47d0*/  IMAD.MOV R175, RZ, RZ, -R189 ;  /* 0x000000ffffaf7224 */ /* 0x000fc400078e0abd */
[----:B------:R-:W-:Y:S01]  /*47e0*/  VIADD R190, R190, 0x200 ;  /* 0x00000200bebe7836 */ /* 0x000fe20000000000 */
[----:B------:R-:W1:Y:S01]  /*47f0*/  LDCU.64 UR38, c[0x0][0x888] ;  /* 0x00011100ff2677ac */ /* 0x000e620008000a00 */
[----:B------:R-:W1:Y:S01]  /*4800*/  LDC R73, c[0x0][0xb30] ;  /* 0x0002cc00ff497b82 */ /* 0x000e620000000800 */
[----:B------:R-:W1:Y:S01]  /*4810*/  LDCU.64 UR44, c[0x0][0x890] ;  /* 0x00011200ff2c77ac */ /* 0x000e620008000a00 */
[----:B------:R-:W-:-:S06]  /*4820*/  UIADD3 UR48, UPT, UPT, UR49, 0x200, URZ ;  /* 0x0000020031307890 */ /* 0x000fcc000fffe0ff */
[----:B------:R-:W1:Y:S08]  /*4830*/  LDC.64 R168, c[0x0][0xb10] ;  /* 0x0002c400ffa87b82 */ /* 0x000e700000000a00 */
[----:B------:R-:W1:Y:S08]  /*4840*/  LDC.64 R70, c[0x0][0xb18] ;  /* 0x0002c600ff467b82 */ /* 0x000e700000000a00 */
[----:B------:R-:W1:Y:S08]  /*4850*/  LDC.64 R68, c[0x0][0xb28] ;  /* 0x0002ca00ff447b82 */ /* 0x000e700000000a00 */
[----:B------:R-:W1:Y:S01]  /*4860*/  LDC.64 R166, c[0x0][0x8b0] ;  /* 0x00022c00ffa67b82 */ /* 0x000e620000000a00 */
[----:B---3--:R-:W-:-:S07]  /*4870*/  IMAD.IADD R79, R0, 0x1, R79 ;  /* 0x00000001004f7824 */ /* 0x008fce00078e024f */
[----:B------:R-:W3:Y:S08]  /*4880*/  LDC.64 R164, c[0x0][0x8a8] ;  /* 0x00022a00ffa47b82 */ /* 0x000ef00000000a00 */
[----:B--2-4-:R-:W1:Y:S02]  /*4890*/  LDC R178, c[0x0][0x374] ;  /* 0x0000dd00ffb27b82 */ /* 0x014e640000000800 */
.L_x_106:
[C---:B------:R-:W-:Y:S02]  /*48a0*/  LEA R0, R195.reuse, UR49, 0x3 ;  /* 0x00000031c3007c11 */ /* 0x040fe4000f8e18ff */
[----:B------:R-:W-:Y:S02]  /*48b0*/  SHF.L.U32 R3, R182, 0x1f, RZ ;  /* 0x0000001fb6037819 */ /* 0x000fe400000006ff */
[----:B------:R-:W-:Y:S02]  /*48c0*/  LEA R16, R195, UR49, 0x4 ;  /* 0x00000031c3107c11 */ /* 0x000fe4000f8e20ff */
[----:B------:R-:W2:Y:S02]  /*48d0*/  SYNCS.PHASECHK.TRANS64.TRYWAIT P0, [R0+URZ+0x80], R3 ;  /* 0x00008003000075a7 */ /* 0x000ea400080011ff */
[----:B-12---:R-:W-:Y:S05]  /*48e0*/  @!P0 BRA `(.L_x_80) ;  /* 0x00000040005c8947 */ /* 0x006fea0003800000 */
.L_x_144:
[----:B------:R-:W4:Y:S01]  /*48f0*/  LDC.64 R12, c[0x0][0xb10] ;  /* 0x0002c400ff0c7b82 */ /* 0x000f220000000a00 */
[----:B------:R-:W3:Y:S01]  /*4900*/  LDS.128 R16, [R16+0x110] ;  /* 0x0001100010107984 */ /* 0x000ee20000000c00 */
[----:B-1----:R-:W-:Y:S01]  /*4910*/  ISETP.NE.AND P1, PT, R73, 0x1, PT ;  /* 0x000000014900780c */ /* 0x002fe20003f25270 */
[----:B--2---:R-:W-:Y:S01]  /*4920*/  VIADD R0, R0, 0x90 ;  /* 0x0000009000007836 */ /* 0x004fe20000000000 */
[----:B------:R-:W-:Y:S04]  /*4930*/  ISETP.GE.AND P0, PT, R72, 0x1, PT ;  /* 0x000000014800780c */ /* 0x000fe80003f06270 */
[----:B------:R-:W1:Y:S01]  /*4940*/  LDC.64 R10, c[0x0][0xb18] ;  /* 0x0002c600ff0a7b82 */ /* 0x000e620000000a00 */
[----:B------:R-:W-:Y:S01]  /*4950*/  PRMT R0, RZ, 0x654, R0 ;  /* 0x00000654ff007816 */ /* 0x000fe20000000000 */
[----:B------:R-:W-:Y:S01]  /*4960*/  @!PT LDS RZ, [RZ] ;  /* 0x00000000fffff984 */ /* 0x000fe20000000800 */
[----:B------:R-:W-:Y:S01]  /*4970*/  @!PT LDS RZ, [RZ] ;  /* 0x00000000fffff984 */ /* 0x000fe20000000800 */
[----:B------:R-:W-:Y:S01]  /*4980*/  @!PT LDS RZ, [RZ] ;  /* 0x00000000fffff984 */ /* 0x000fe20000000800 */
[----:B------:R-:W-:Y:S01]  /*4990*/  @!PT LDS RZ, [RZ] ;  /* 0x00000000fffff984 */ /* 0x000fe20000000800 */
[----:B------:R2:W-:Y:S06]  /*49a0*/  MEMBAR.ALL.CTA ;  /* 0x0000000000007992 */ /* 0x0005ec0000008000 */
[----:B--2---:R-:W2:Y:S01]  /*49b0*/  FENCE.VIEW.ASYNC.S ;  /* 0x00000000000073c6 */ /* 0x004ea20000000000 */
[----:B------:R-:W1:Y:S08]  /*49c0*/  @!P1 LDC R14, c[0x0][0xb20] ;  /* 0x0002c800ff0e9b82 */ /* 0x000e700000000800 */
[----:B------:R-:W1:Y:S01]  /*49d0*/  @!P1 LDC R9, c[0x0][0xb0c] ;  /* 0x0002c300ff099b82 */ /* 0x000e620000000800 */
[----:B--2---:R2:W-:Y:S01]  /*49e0*/  SYNCS.ARRIVE.TRANS64.RED.A1T0 RZ, [R0+URZ], RZ ;  /* 0x000000ff00ff79a7 */ /* 0x0045e200081004ff */
[----:B---3--:R-:W-:Y:S04]  /*49f0*/  LOP3.LUT P4, RZ, R18, 0x1, RZ, 0xc0, !PT ;  /* 0x0000000112ff7812 */ /* 0x008fe8000788c0ff */
[----:B------:R-:W-:Y:S09]  /*4a00*/  P2R R194, PR, RZ, 0x10 ;  /* 0x00000010ffc27803 */ /* 0x000ff20000000000 */
[----:B------:R-:W-:Y:S02]  /*4a10*/  @P4 MOV R77, R16 ;  /* 0x00000010004d4202 */ /* 0x000fe40000000f00 */
[----:B------:R-:W-:Y:S01]  /*4a20*/  @P4 LOP3.LUT R75, R17, 0xffff, RZ, 0xc0, !PT ;  /* 0x0000ffff114b4812 */ /* 0x000fe200078ec0ff */
[----:B--2-4-:R-:W-:Y:S06]  /*4a30*/  @!P0 BRA `(.L_x_81) ;  /* 0x0000000000a48947 */ /* 0x014fec0003800000 */
[----:B------:R-:W-:Y:S01]  /*4a40*/  IMAD.HI.U32 R23, R178, R71, RZ ;  /* 0x00000047b2177227 */ /* 0x000fe200078e00ff */
[----:B------:R-:W-:Y:S02]  /*4a50*/  ISETP.NE.AND P0, PT, R70, 0x1, PT ;  /* 0x000000014600780c */ /* 0x000fe40003f05270 */
[----:B------:R-:W-:Y:S01]  /*4a60*/  ISETP.NE.AND P2, PT, R72, 0x1, PT ;  /* 0x000000014800780c */ /* 0x000fe20003f45270 */
[----:B------:R-:W-:Y:S01]  /*4a70*/  IMAD.HI.U32 R22, R177, R168, RZ ;  /* 0x000000a8b1167227 */ /* 0x000fe200078e00ff */
[----:B------:R-:W-:Y:S02]  /*4a80*/  SHF.R.U32.HI R23, RZ, R174, R23 ;  /* 0x000000aeff177219 */ /* 0x000fe40000011617 */
[----:B------:R-:W-:Y:S01]  /*4a90*/  ISETP.NE.AND P3, PT, R74, 0x1, PT ;  /* 0x000000014a00780c */ /* 0x000fe20003f65270 */
[----:B------:R-:W-:Y:S01]  /*4aa0*/  IMAD.HI.U32 R26, R77, R168, RZ ;  /* 0x000000a84d1a7227 */ /* 0x000fe200078e00ff */
[----:B------:R-:W-:Y:S02]  /*4ab0*/  SHF.R.U32.HI R22, RZ, R169, R22 ;  /* 0x000000a9ff167219 */ /* 0x000fe40000011616 */
[----:B------:R-:W-:Y:S01]  /*4ac0*/  SEL R3, R178, R23, !P0 ;  /* 0x00000017b2037207 */ /* 0x000fe20004000000 */
[----:B------:R-:W-:Y:S01]  /*4ad0*/  IMAD.HI.U32 R23, R75, R71, RZ ;  /* 0x000000474b177227 */ /* 0x000fe200078e00ff */
[----:B------:R-:W-:Y:S02]  /*4ae0*/  SEL R7, R177, R22, !P3 ;  /* 0x00000016b1077207 */ /* 0x000fe40005800000 */
[----:B------:R-:W-:Y:S01]  /*4af0*/  SHF.R.U32.HI R26, RZ, R169, R26 ;  /* 0x000000a9ff1a7219 */ /* 0x000fe2000001161a */
[-C--:B------:R-:W-:Y:S04]  /*4b00*/  IMAD.HI.U32 R22, R3, R68.reuse, RZ ;  /* 0x0000004403167227 */ /* 0x080fe800078e00ff */
[----:B------:R-:W-:Y:S01]  /*4b10*/  IMAD.HI.U32 R24, R7, R68, RZ ;  /* 0x0000004407187227 */ /* 0x000fe200078e00ff */
[-C--:B------:R-:W-:Y:S02]  /*4b20*/  @P2 SHF.R.U32.HI R3, RZ, R69.reuse, R22 ;  /* 0x00000045ff032219 */ /* 0x080fe40000011616 */
[----:B------:R-:W-:Y:S02]  /*4b30*/  SHF.R.U32.HI R22, RZ, R174, R23 ;  /* 0x000000aeff167219 */ /* 0x000fe40000011617 */
[----:B------:R-:W-:Y:S01]  /*4b40*/  @P2 SHF.R.U32.HI R7, RZ, R69, R24 ;  /* 0x00000045ff072219 */ /* 0x000fe20000011618 */
[C---:B------:R-:W-:Y:S01]  /*4b50*/  IMAD R2, R72.reuse, R3, RZ ;  /* 0x0000000348027224 */ /* 0x040fe200078e02ff */
[----:B------:R-:W-:Y:S02]  /*4b60*/  SEL R5, R75, R22, !P0 ;  /* 0x000000164b057207 */ /* 0x000fe40004000000 */
[----:B------:R-:W-:Y:S01]  /*4b70*/  SEL R3, R77, R26, !P3 ;  /* 0x0000001a4d037207 */ /* 0x000fe20005800000 */
[----:B------:R-:W-:Y:S01]  /*4b80*/  IMAD R4, R72, R7, RZ ;  /* 0x0000000748047224 */ /* 0x000fe200078e02ff */
[C---:B------:R-:W-:Y:S01]  /*4b90*/  ISETP.GE.AND P0, PT, R5.reuse, R2, PT ;  /* 0x000000020500720c */ /* 0x040fe20003f06270 */
[----:B------:R-:W-:Y:S03]  /*4ba0*/  IMAD.HI.U32 R6, R5, R68, RZ ;  /* 0x0000004405067227 */ /* 0x000fe600078e00ff */
[----:B------:R-:W-:Y:S01]  /*4bb0*/  ISETP.GE.OR P0, PT, R3, R4, P0 ;  /* 0x000000040300720c */ /* 0x000fe20000706670 */
[----:B------:R-:W-:Y:S01]  /*4bc0*/  IMAD.MOV R4, RZ, RZ, -R3 ;  /* 0x000000ffff047224 */ /* 0x000fe200078e0a03 */
[-C--:B------:R-:W-:Y:S03]  /*4bd0*/  SHF.R.U32.HI R6, RZ, R69.reuse, R6 ;  /* 0x00000045ff067219 */ /* 0x080fe60000011606 */
[----:B------:R-:W-:Y:S01]  /*4be0*/  IMAD R77, R74, R4, R77 ;  /* 0x000000044a4d7224 */ /* 0x000fe200078e024d */
[----:B------:R-:W-:Y:S05]  /*4bf0*/  SEL R15, R5, R6, !P2 ;  /* 0x00000006050f7207 */ /* 0x000fea0005000000 */
[----:B------:R-:W-:Y:S02]  /*4c00*/  IMAD.MOV R6, RZ, RZ, -R15 ;  /* 0x000000ffff067224 */ /* 0x000fe400078e0a0f */
[C---:B------:R-:W-:Y:S04]  /*4c10*/  @!P0 IMAD.HI.U32 R2, R3.reuse, R68, RZ ;  /* 0x0000004403028227 */ /* 0x040fe800078e00ff */
[----:B------:R-:W-:Y:S01]  /*4c20*/  IMAD R6, R72, R6, R5 ;  /* 0x0000000648067224 */ /* 0x000fe200078e0205 */
[----:B------:R-:W-:Y:S04]  /*4c30*/  @!P0 SHF.R.U32.HI R2, RZ, R69, R2 ;  /* 0x00000045ff028219 */ /* 0x000fe80000011602 */
[----:B------:R-:W-:Y:S02]  /*4c40*/  @!P0 SEL R0, R3, R2, !P2 ;  /* 0x0000000203008207 */ /* 0x000fe40005000000 */
[----:B------:R-:W-:Y:S02]  /*4c50*/  IADD3 R2, PT, PT, -R5, RZ, RZ ;  /* 0x000000ff05027210 */ /* 0x000fe40007ffe1ff */
[----:B------:R-:W-:Y:S01]  /*4c60*/  @!P0 IADD3 R8, PT, PT, R15, -R0, RZ ;  /* 0x800000000f088210 */ /* 0x000fe20007ffe0ff */
[----:B------:R-:W-:Y:S02]  /*4c70*/  @!P0 IMAD R0, R7, R6, R0 ;  /* 0x0000000607008224 */ /* 0x000fe400078e0200 */
[----:B------:R-:W-:Y:S02]  /*4c80*/  IMAD R75, R70, R2, R75 ;  /* 0x00000002464b7224 */ /* 0x000fe400078e024b */
[----:B------:R-:W-:Y:S02]  /*4c90*/  @!P0 IMAD R5, R8, R72, R3 ;  /* 0x0000004808058224 */ /* 0x000fe400078e0203 */
[----:B------:R-:W-:Y:S04]  /*4ca0*/  @!P0 IMAD.MOV.U32 R3, RZ, RZ, R0 ;  /* 0x000000ffff038224 */ /* 0x000fe800078e0000 */
[----:B------:R-:W-:Y:S02]  /*4cb0*/  IMAD R77, R3, R74, R77 ;  /* 0x0000004a034d7224 */ /* 0x000fe400078e024d */
[----:B------:R-:W-:Y:S07]  /*4cc0*/  IMAD R75, R5, R70, R75 ;  /* 0x00000046054b7224 */ /* 0x000fee00078e024b */
.L_x_81:
[----:B-1----:R-:W-:Y:S01]  /*4cd0*/  @!P1 ISETP.NE.AND P0, PT, R10, 0x1, PT ;  /* 0x000000010a00980c */ /* 0x002fe20003f05270 */
[----:B------:R-:W-:Y:S01]  /*4ce0*/  @!P1 IMAD.HI.U32 R0, R77, R12, RZ ;  /* 0x0000000c4d009227 */ /* 0x000fe200078e00ff */
[----:B------:R-:W-:Y:S01]  /*4cf0*/  @!P1 ISETP.NE.AND P2, PT, R9, 0x1, PT ;  /* 0x000000010900980c */ /* 0x000fe20003f45270 */
[----:B------:R-:W-:Y:S01]  /*4d00*/  ULOP3.LUT UP0, URZ, UR48, 0x1b0, URZ, 0xc0, !UPT ;  /* 0x000001b030ff7892 */ /* 0x000fe2000f80c0ff */
[----:B------:R-:W-:Y:S01]  /*4d10*/  R2UR UR42, R21 ;  /* 0x00000000152a72ca */ /* 0x000fe200000e0000 */
[----:B------:R-:W-:Y:S01]  /*4d20*/  @!P1 IMAD.HI.U32 R3, R75, R11, RZ ;  /* 0x0000000b4b039227 */ /* 0x000fe200078e00ff */
[----:B------:R-:W-:Y:S02]  /*4d30*/  @!P1 SHF.R.U32.HI R0, RZ, R13, R0 ;  /* 0x0000000dff009219 */ /* 0x000fe40000011600 */
[----:B------:R-:W-:Y:S01]  /*4d40*/  R2UR UR41, R20 ;  /* 0x00000000142972ca */ /* 0x000fe200000e0000 */
[----:B------:R-:W-:Y:S01]  /*4d50*/  VIADD R195, R195, 0x1 ;  /* 0x00000001c3c37836 */ /* 0x000fe20000000000 */
[----:B------:R-:W-:Y:S02]  /*4d60*/  @!P1 SHF.R.U32.HI R2, RZ, R14, R3 ;  /* 0x0000000eff029219 */ /* 0x000fe40000011603 */
[----:B------:R-:W-:Y:S02]  /*4d70*/  @!P1 SEL R3, R77, R0, !P2 ;  /* 0x000000004d039207 */ /* 0x000fe40005000000 */
[----:B------:R-:W-:Y:S02]  /*4d80*/  @!P1 SEL R2, R75, R2, !P0 ;  /* 0x000000024b029207 */ /* 0x000fe40004000000 */
[----:B------:R-:W-:Y:S01]  /*4d90*/  @P4 SHF.R.U32.HI R179, RZ, 0x10, R17 ;  /* 0x00000010ffb34819 */ /* 0x000fe20000011611 */
[----:B------:R-:W-:Y:S02]  /*4da0*/  USHF.L.U32 UR42, UR42, 0x7, URZ ;  /* 0x000000072a2a7899 */ /* 0x000fe400080006ff */
[----:B------:R-:W-:Y:S02]  /*4db0*/  @!P1 IMAD.IADD R0, R2, 0x1, -R3 ;  /* 0x0000000102009824 */ /* 0x000fe400078e0a03 */
[----:B------:R-:W-:Y:S01]  /*4dc0*/  @!P1 IMAD.IADD R2, R3, 0x1, -R2 ;  /* 0x0000000103029824 */ /* 0x000fe200078e0a02 */
[----:B------:R-:W-:Y:S01]  /*4dd0*/  USHF.L.U32 UR41, UR41, 0x7, URZ ;  /* 0x0000000729297899 */ /* 0x000fe200080006ff */
[----:B------:R-:W-:Y:S02]  /*4de0*/  @!P1 IMAD R77, R0, R9, R77 ;  /* 0x00000009004d9224 */ /* 0x000fe400078e024d */
[----:B------:R-:W-:Y:S01]  /*4df0*/  @!P1 IMAD R75, R2, R10, R75 ;  /* 0x0000000a024b9224 */ /* 0x000fe200078e024b */
[----:B------:R-:W-:Y:S08]  /*4e00*/  BRA.U !UP0, `(.L_x_82) ;  /* 0x0000000108407547 */ /* 0x000ff0000b800000 */
[----:B------:R-:W1:Y:S01]  /*4e10*/  LDCU.64 UR8, c[0x4][0x80] ;  /* 0x01001000ff0877ac */ /* 0x000e620008000a00 */
[----:B------:R-:W-:Y:S01]  /*4e20*/  MOV R3, 0x0 ;  /* 0x0000000000037802 */ /* 0x000fe20000000f00 */
[----:B------:R-:W-:Y:S02]  /*4e30*/  HFMA2 R12, -RZ, RZ, 0, 5.9604644775390625e-08 ;  /* 0x00000001ff0c7431 */ /* 0x000fe400000001ff */
[----:B------:R-:W-:Y:S02]  /*4e40*/  IMAD.MOV.U32 R8, RZ, RZ, 0x70 ;  /* 0x00000070ff087424 */ /* 0x000fe400078e00ff */
[----:B------:R-:W-:Y:S01]  /*4e50*/  IMAD.MOV.U32 R13, RZ, RZ, RZ ;  /* 0x000000ffff0d7224 */ /* 0x000fe200078e00ff */
[----:B------:R-:W2:Y:S01]  /*4e60*/  LDCU.64 UR6, c[0x4][0x88] ;  /* 0x01001100ff0677ac */ /* 0x000ea20008000a00 */
[----:B------:R-:W3:Y:S01]  /*4e70*/  LDC.64 R2, c[0x4][R3] ;  /* 0x0100000003027b82 */ /* 0x000ee20000000a00 */
[----:B------:R-:W4:Y:S01]  /*4e80*/  LDCU.64 UR4, c[0x4][0x8] ;  /* 0x01000100ff0477ac */ /* 0x000f220008000a00 */
[----:B-1----:R-:W-:Y:S01]  /*4e90*/  MOV R5, UR9 ;  /* 0x0000000900057c02 */ /* 0x002fe20008000f00 */
[----:B------:R-:W-:Y:S01]  /*4ea0*/  IMAD.U32 R4, RZ, RZ, UR8 ;  /* 0x00000008ff047e24 */ /* 0x000fe2000f8e00ff */
[----:B--2---:R-:W-:Y:S01]  /*4eb0*/  MOV R7, UR7 ;  /* 0x0000000700077c02 */ /* 0x004fe20008000f00 */
[----:B------:R-:W-:Y:S01]  /*4ec0*/  IMAD.U32 R6, RZ, RZ, UR6 ;  /* 0x00000006ff067e24 */ /* 0x000fe2000f8e00ff */
[----:B----4-:R-:W-:Y:S01]  /*4ed0*/  MOV R11, UR5 ;  /* 0x00000005000b7c02 */ /* 0x010fe20008000f00 */
[----:B------:R-:W-:Y:S02]  /*4ee0*/  IMAD.U32 R10, RZ, RZ, UR4 ;  /* 0x00000004ff0a7e24 */ /* 0x000fe4000f8e00ff */
[----:B------:R-:W-:Y:S07]  /*4ef0*/  LEPC R20, `(.L_x_82) ;  /* 0x000000001014794e */ /* 0x000fee0000000000 */
[----:B---3-5:R-:W-:Y:S05]  /*4f00*/  CALL.ABS.NOINC R2 ;  /* 0x0000000002007343 */ /* 0x028fea0003c00000 */
.L_x_82:
[----:B------:R-:W-:Y:S01]  /*4f10*/  LOP3.LUT P0, RZ, R192, 0x1b0, RZ, 0xc0, !PT ;  /* 0x000001b0c0ff7812 */ /* 0x000fe2000780c0ff */
[----:B------:R-:W-:Y:S11]  /*4f20*/  BSSY.RECONVERGENT B6, `(.L_x_83) ;  /* 0x0000013000067945 */ /* 0x000ff60003800200 */
[----:B------:R-:W-:Y:S01]  /*4f30*/  @!UPT UIADD3 URZ, UPT, UPT, URZ, URZ, URZ ;  /* 0x000000fffffff290 */ /* 0x000fe2000fffe0ff */
[----:B------:R-:W-:Y:S05]  /*4f40*/  @!P0 BRA `(.L_x_84) ;  /* 0x0000000000408947 */ /* 0x000fea0003800000 */
        /* <DEDUP_REMOVED lines=16> */
.L_x_84:
[----:B------:R-:W-:Y:S05]  /*5050*/  BSYNC.RECONVERGENT B6 ;  /* 0x0000000000067941 */ /* 0x000fea0003800200 */
.L_x_83:
[----:B------:R-:W-:Y:S01]  /*5060*/  ISETP.NE.U32.AND P4, PT, R166, RZ, PT ;  /* 0x000000ffa600720c */ /* 0x000fe20003f85070 */
[----:B------:R-:W-:Y:S01]  /*5070*/  UISETP.NE.AND UP2, UPT, UR50, URZ, UPT ;  /* 0x000000ff3200728c */ /* 0x000fe2000bf45270 */
[----:B------:R-:W-:Y:S01]  /*5080*/  ISETP.NE.U32.AND P2, PT, RZ, UR38, PT ;  /* 0x00000026ff007c0c */ /* 0x000fe2000bf45070 */
[----:B------:R-:W-:Y:S01]  /*5090*/  UISETP.NE.U32.AND UP1, UPT, UR44, URZ, UPT ;  /* 0x000000ff2c00728c */ /* 0x000fe2000bf25070 */
[----:B------:R-:W-:Y:S01]  /*50a0*/  ISETP.NE.AND.EX P4, PT, R167, RZ, PT, P4 ;  /* 0x000000ffa700720c */ /* 0x000fe20003f85340 */
[----:B------:R-:W-:Y:S01]  /*50b0*/  UPLOP3.LUT UP0, UPT, UPT, UPT, UPT, 0x40, 0x4 ;  /* 0x000000000004789c */ /* 0x000fe20003f0e870 */
[----:B------:R-:W-:Y:S01]  /*50c0*/  ISETP.NE.AND.EX P2, PT, RZ, UR39, PT, P2 ;  /* 0x00000027ff007c0c */ /* 0x000fe2000bf45320 */
[----:B------:R-:W-:Y:S01]  /*50d0*/  UISETP.NE.AND.EX UP1, UPT, UR45, URZ, UPT, UP1 ;  /* 0x000000ff2d00728c */ /* 0x000fe2000bf25310 */
[----:B------:R-:W-:Y:S04]  /*50e0*/  PLOP3.LUT P1, PT, PT, PT, UP2, 0x80, 0x8 ;  /* 0x000000000008781c */ /* 0x000fe80003f2f028 */
[----:B------:R-:W-:Y:S06]  /*50f0*/  @UP2 UPLOP3.LUT UP0, UPT, UPT, UPT, UP1, 0x80, 0x8 ;  /* 0x000000000008289c */ /* 0x000fec0003f0f010 */
[----:B------:R-:W-:Y:S01]  /*5100*/  PLOP3.LUT P0, PT, PT, PT, UP0, 0x80, 0x8 ;  /* 0x000000000008781c */ /* 0x000fe20003f0f008 */
[----:B------:R-:W-:Y:S01]  /*5110*/  @!UPT UIADD3 URZ, UPT, UPT, URZ, URZ, URZ ;  /* 0x000000fffffff290 */ /* 0x000fe2000fffe0ff */
[----:B------:R-:W-:Y:S11]  /*5120*/  BRA.U !UP1, `(.L_x_85) ;  /* 0x0000000109387547 */ /* 0x000ff6000b800000 */
[----:B------:R-:W-:Y:S01]  /*5130*/  UISETP.NE.U32.AND UP0, UPT, UR38, URZ, UPT ;  /* 0x000000ff2600728c */ /* 0x000fe2000bf05070 */
[----:B------:R-:W-:Y:S02]  /*5140*/  HFMA2 R0, -RZ, RZ, 0, 5.9604644775390625e-08 ;  /* 0x00000001ff007431 */ /* 0x000fe400000001ff */
[----:B------:R-:W-:Y:S01]  /*5150*/  IMAD.MOV.U32 R171, RZ, RZ, 0x1 ;  /* 0x00000001ffab7424 */ /* 0x000fe200078e00ff */
[----:B------:R-:W-:Y:S06]  /*5160*/  UISETP.NE.AND.EX UP0, UPT, UR39, URZ, UPT, UP0 ;  /* 0x000000ff2700728c */ /* 0x000fec000bf05300 */
[----:B------:R-:W-:Y:S05]  /*5170*/  PLOP3.LUT P3, PT, PT, PT, UP0, 0x80, 0x8 ;  /* 0x000000000008781c */ /* 0x000fea0003f6f008 */
[----:B------:R-:W1:Y:S01]  /*5180*/  @UP0 LDCU.64 UR6, c[0x0][0x888] ;  /* 0x00011100ff0607ac */ /* 0x000e620008000a00 */
[----:B------:R-:W-:Y:S07]  /*5190*/  @UP0 UIMAD UR4, UR36, UR44, URZ ;  /* 0x0000002c240402a4 */ /* 0x000fee000f8e02ff */
[----:B------:R-:W-:Y:S01]  /*51a0*/  @!P3 PRMT R171, R0, 0x7610, R171 ;  /* 0x0000761000abb816 */ /* 0x000fe200000000ab */
[----:B-1----:R-:W-:Y:S03]  /*51b0*/  @UP0 UIMAD.WIDE UR6, UR4, 0x4, UR6 ;  /* 0x00000004040608a5 */ /* 0x002fe6000f8e0206 */
[----:B------:R-:W1:Y:S03]  /*51c0*/  @!UP0 LDCU UR4, c[0x0][0x880] ;  /* 0x00011000ff0487ac */ /* 0x000e660008000800 */
[----:B------:R-:W-:Y:S01]  /*51d0*/  IMAD.U32 R2, RZ, RZ, UR6 ;  /* 0x00000006ff027e24 */ /* 0x000fe2000f8e00ff */
[----:B------:R-:W-:Y:S05]  /*51e0*/  MOV R3, UR7 ;  /* 0x0000000700037c02 */ /* 0x000fea0008000f00 */
[----:B-----5:R2:W5:Y:S02]  /*51f0*/  @P3 LDG.E R81, desc[UR46][R2.64] ;  /* 0x0000002e02513981 */ /* 0x020564000c1e1900 */
[----:B-12---:R-:W-:Y:S02]  /*5200*/  @!P3 IMAD.U32 R81, RZ, RZ, UR4 ;  /* 0x00000004ff51be24 */ /* 0x006fe4000f8e00ff */
.L_x_85:
[----:B------:R-:W-:Y:S05]  /*5210*/  @!P4 BRA `(.L_x_86) ;  /* 0x000000000020c947 */ /* 0x000fea0003800000 */
[----:B------:R-:W-:Y:S04]  /*5220*/  ISETP.NE.U32.AND P3, PT, R164, RZ, PT ;  /* 0x000000ffa400720c */ /* 0x000fe80003f65070 */
[----:B------:R-:W-:Y:S11]  /*5230*/  ISETP.NE.AND.EX P3, PT, R165, RZ, PT, P3 ;  /* 0x000000ffa500720c */ /* 0x000ff60003f65330 */
[----:B------:R-:W-:Y:S02]  /*5240*/  @!UPT UIADD3 URZ, UPT, UPT, URZ, URZ, URZ ;  /* 0x000000fffffff290 */ /* 0x000fe4000fffe0ff */
[----:B------:R-:W1:Y:S01]  /*5250*/  @P3 LDC.64 R2, c[0x0][0x8a8] ;  /* 0x00022a00ff023b82 */ /* 0x000e620000000a00 */
[----:B------:R-:W-:Y:S04]  /*5260*/  @P3 IMAD R0, R166, UR36, RZ ;  /* 0x00000024a6003c24 */ /* 0x000fe8000f8e02ff */
[----:B-1----:R-:W-:Y:S05]  /*5270*/  @P3 IMAD.WIDE R2, R0, 0x4, R2 ;  /* 0x0000000400023825 */ /* 0x002fea00078e0202 */
[----:B-----5:R1:W5:Y:S02]  /*5280*/  @P3 LDG.E R78, desc[UR46][R2.64] ;  /* 0x0000002e024e3981 */ /* 0x020364000c1e1900 */
[----:B-1----:R-:W2:Y:S02]  /*5290*/  @!P3 LDC R78, c[0x0][0x8a0] ;  /* 0x00022800ff4ebb82 */ /* 0x002ea40000000800 */
.L_x_86:
[----:B-----5:R-:W-:Y:S01]  /*52a0*/  FSETP.NEU.AND P4, PT, R81, RZ, PT ;  /* 0x000000ff5100720b */ /* 0x020fe20003f8d000 */
[----:B------:R-:W-:Y:S01]  /*52b0*/  BSSY B1, `(.L_x_87) ;  /* 0x0000047000017945 */ /* 0x000fe20003800000 */
[----:B------:R-:W-:Y:S01]  /*52c0*/  SEL R5, RZ, 0xffffffff, P2 ;  /* 0xffffffffff057807 */ /* 0x000fe20001000000 */
[----:B------:R-:W-:Y:S01]  /*52d0*/  IMAD.MOV.U32 R208, RZ, RZ, 0x1 ;  /* 0x00000001ffd07424 */ /* 0x000fe200078e00ff */
[----:B------:R-:W-:Y:S01]  /*52e0*/  LOP3.LUT P3, RZ, R171, 0xff, RZ, 0xc0, !PT ;  /* 0x000000ffabff7812 */ /* 0x000fe2000786c0ff */
[C---:B------:R-:W-:Y:S01]  /*52f0*/  IMAD R80, R76.reuse, 0x80, R79 ;  /* 0x000000804c507824 */ /* 0x040fe200078e024f */
[----:B------:R-:W-:Y:S02]  /*5300*/  @P1 SEL R0, RZ, 0xffffffff, P4 ;  /* 0xffffffffff001807 */ /* 0x000fe40002000000 */
[----:B------:R-:W-:Y:S02]  /*5310*/  CS2R R162, SRZ ;  /* 0x0000000000a27805 */ /* 0x000fe4000001ff00 */
[----:B------:R-:W-:Y:S02]  /*5320*/  LEA R3, R181, UR49, 0x3 ;  /* 0x00000031b5037c11 */ /* 0x000fe4000f8e18ff */
[----:B------:R-:W-:Y:S02]  /*5330*/  CS2R R160, SRZ ;  /* 0x0000000000a07805 */ /* 0x000fe4000001ff00 */
[----:B------:R-:W-:Y:S02]  /*5340*/  @P0 SEL R0, R5, R0, !P3 ;  /* 0x0000000005000207 */ /* 0x000fe40005800000 */
[----:B------:R-:W-:Y:S02]  /*5350*/  CS2R R158, SRZ ;  /* 0x00000000009e7805 */ /* 0x000fe4000001ff00 */
[----:B------:R-:W-:Y:S02]  /*5360*/  LEA R207, R76, UR49, 0x3 ;  /* 0x000000314ccf7c11 */ /* 0x000fe4000f8e18ff */
[----:B------:R-:W-:Y:S02]  /*5370*/  CS2R R156, SRZ ;  /* 0x00000000009c7805 */ /* 0x000fe4000001ff00 */
[----:B------:R-:W-:Y:S02]  /*5380*/  @P1 LOP3.LUT R0, R0, 0x1, RZ, 0xc0, !PT ;  /* 0x0000000100001812 */ /* 0x000fe400078ec0ff */
[----:B------:R-:W-:Y:S02]  /*5390*/  CS2R R154, SRZ ;  /* 0x00000000009a7805 */ /* 0x000fe4000001ff00 */
[----:B------:R-:W-:Y:S02]  /*53a0*/  SHF.L.U32 R2, R183, 0x1f, RZ ;  /* 0x0000001fb7027819 */ /* 0x000fe400000006ff */
[----:B------:R-:W-:Y:S02]  /*53b0*/  CS2R R152, SRZ ;  /* 0x0000000000987805 */ /* 0x000fe4000001ff00 */
[----:B------:R-:W-:Y:S02]  /*53c0*/  ISETP.NE.U32.OR P6, PT, R0, 0x1, !P1 ;  /* 0x000000010000780c */ /* 0x000fe40004fc5470 */
[----:B------:R-:W-:Y:S02]  /*53d0*/  CS2R R150, SRZ ;  /* 0x0000000000967805 */ /* 0x000fe4000001ff00 */
[----:B------:R-:W-:Y:S02]  /*53e0*/  PLOP3.LUT P2, PT, PT, PT, UP1, 0x80, 0x8 ;  /* 0x000000000008781c */ /* 0x000fe40003f4f018 */
[----:B------:R-:W-:Y:S02]  /*53f0*/  CS2R R148, SRZ ;  /* 0x0000000000947805 */ /* 0x000fe4000001ff00 */
[----:B------:R-:W-:Y:S02]  /*5400*/  SEL R0, RZ, 0xffffffff, P4 ;  /* 0xffffffffff007807 */ /* 0x000fe40002000000 */
[----:B------:R-:W-:Y:S03]  /*5410*/  P2R R184, PR, RZ, 0x40 ;  /* 0x00000040ffb87803 */ /* 0x000fe60000000000 */
[----:B------:R-:W-:Y:S04]  /*5420*/  @P6 SHF.L.U32 R4, R180, 0x1f, RZ ;  /* 0x0000001fb4046819 */ /* 0x000fe800000006ff */
[----:B------:R-:W-:Y:S01]  /*5430*/  @P2 SEL R0, R5, R0, !P3 ;  /* 0x0000000005002207 */ /* 0x000fe20005800000 */
[----:B------:R-:W1:Y:S03]  /*5440*/  @P6 SYNCS.PHASECHK.TRANS64.TRYWAIT P1, [R3+URZ+0x50], R4 ;  /* 0x00005004030065a7 */ /* 0x000e6600080211ff */
[----:B------:R-:W-:Y:S04]  /*5450*/  LOP3.LUT R0, R0, 0x1, RZ, 0xc0, !PT ;  /* 0x0000000100007812 */ /* 0x000fe800078ec0ff */
[----:B------:R-:W-:Y:S04]  /*5460*/  ISETP.NE.U32.AND P5, PT, R0, 0x1, PT ;  /* 0x000000010000780c */ /* 0x000fe80003fa5070 */
[----:B------:R-:W-:Y:S01]  /*5470*/  P2R R209, PR, RZ, 0x20 ;  /* 0x00000020ffd17803 */ /* 0x000fe20000000000 */
[----:B------:R3:W4:Y:S01]  /*5480*/  SYNCS.PHASECHK.TRANS64.TRYWAIT P0, [R207+URZ+0xa0], R2 ;  /* 0x0000a002cf0075a7 */ /* 0x00072200080011ff */
[----:B-1----:R-:W-:Y:S01]  /*5490*/  @P6 SEL R208, RZ, 0x1, !P1 ;  /* 0x00000001ffd06807 */ /* 0x002fe20004800000 */
[----:B---3--:R-:W-:Y:S06]  /*54a0*/  @!P6 BRA `(.L_x_88) ;  /* 0x00000000009ce947 */ /* 0x008fec0003800000 */
[----:B------:R-:W-:Y:S01]  /*54b0*/  @P5 IMAD R6, R181, 0x2000, R190 ;  /* 0x00002000b5065824 */ /* 0x000fe200078e02be */
[----:B------:R-:W-:Y:S01]  /*54c0*/  ISETP.NE.AND P1, PT, R208, RZ, PT ;  /* 0x000000ffd000720c */ /* 0x000fe20003f25270 */
[----:B------:R-:W-:Y:S01]  /*54d0*/  BSSY B0, `(.L_x_89) ;  /* 0x0000010000007945 */ /* 0x000fe20003800000 */
[----:B------:R-:W-:Y:S01]  /*54e0*/  CS2R R150, SRZ ;  /* 0x0000000000967805 */ /* 0x000fe2000001ff00 */
[--C-:B------:R-:W-:Y:S01]  /*54f0*/  @P5 IMAD R7, R191, -0x10, R6.reuse ;  /* 0xfffffff0bf075824 */ /* 0x100fe200078e0206 */
[----:B------:R-:W-:Y:S01]  /*5500*/  CS2R R148, SRZ ;  /* 0x0000000000947805 */ /* 0x000fe2000001ff00 */
[----:B------:R-:W-:Y:S01]  /*5510*/  @P5 IMAD R5, R189, -0x10, R6 ;  /* 0xfffffff0bd055824 */ /* 0x000fe200078e0206 */
[----:B------:R-:W-:Y:S01]  /*5520*/  CS2R R158, SRZ ;  /* 0x00000000009e7805 */ /* 0x000fe2000001ff00 */
[----:B------:R-:W-:Y:S01]  /*5530*/  @P5 IMAD R4, R188, 0x10, R7 ;  /* 0x00000010bc045824 */ /* 0x000fe200078e0207 */
[----:B------:R-:W-:Y:S02]  /*5540*/  CS2R R156, SRZ ;  /* 0x00000000009c7805 */ /* 0x000fe4000001ff00 */
[----:B------:R-:W-:Y:S02]  /*5550*/  CS2R R154, SRZ ;  /* 0x00000000009a7805 */ /* 0x000fe4000001ff00 */
[----:B------:R-:W-:Y:S02]  /*5560*/  CS2R R152, SRZ ;  /* 0x0000000000987805 */ /* 0x000fe4000001ff00 */
[----:B------:R-:W-:Y:S02]  /*5570*/  CS2R R162, SRZ ;  /* 0x0000000000a27805 */ /* 0x000fe4000001ff00 */
[----:B------:R-:W-:Y:S01]  /*5580*/  CS2R R160, SRZ ;  /* 0x0000000000a07805 */ /* 0x000fe2000001ff00 */
[----:B------:R-:W-:Y:S06]  /*5590*/  @P1 BRA `(.L_x_90) ;  /* 0x00000000000c1947 */ /* 0x000fec0003800000 */
[----:B------:R-:W-:Y:S04]  /*55a0*/  SHF.L.U32 R0, R180, 0x1f, RZ ;  /* 0x0000001fb4007819 */ /* 0x000fe800000006ff */
[----:B------:R-:W1:Y:S02]  /*55b0*/  SYNCS.PHASECHK.TRANS64.TRYWAIT P1, [R3+URZ+0x50], R0 ;  /* 0x00005000030075a7 */ /* 0x000e6400080211ff */
[----:B-1----:R-:W-:Y:S05]  /*55c0*/  @!P1 BRA `(.L_x_91) ;  /* 0x0000003400389947 */ /* 0x002fea0003800000 */
.L_x_90:
[----:B------:R-:W-:Y:S05]  /*55d0*/  BSYNC B0 ;  /* 0x0000000000007941 */ /* 0x000fea0003800000 */
.L_x_89:
[----:B------:R-:W-:Y:S01]  /*55e0*/  ISETP.NE.AND P1, PT, R209, RZ, PT ;  /* 0x000000ffd100720c */ /* 0x000fe20003f25270 */
[----:B-1----:R-:W-:Y:S02]  /*55f0*/  VIADD R3, R3, 0x60 ;  /* 0x0000006003037836 */ /* 0x002fe40000000000 */
[----:B------:R-:W-:Y:S02]  /*5600*/  IMAD.U32 R0, RZ, RZ, UR37 ;  /* 0x00000025ff007e24 */ /* 0x000fe4000f8e00ff */
[----:B------:R-:W-:Y:S03]  /*5610*/  VIADD R181, R181, 0x1 ;  /* 0x00000001b5b57836 */ /* 0x000fe60000000000 */
[----:B------:R-:W-:Y:S05]  /*5620*/  PRMT R0, R0, 0x654, R3 ;  /* 0x0000065400007816 */ /* 0x000fea0000000003 */
[----:B------:R1:W3:Y:S04]  /*5630*/  @P1 LDS.128 R148, [R6] ;  /* 0x0000000006941984 */ /* 0x0002e80000000c00 */
[----:B------:R1:W1:Y:S04]  /*5640*/  @P1 LDS.128 R156, [R5+0x20] ;  /* 0x00002000059c1984 */ /* 0x0002680000000c00 */
[----:B------:R1:W1:Y:S04]  /*5650*/  @P1 LDS.128 R152, [R7+0x10] ;  /* 0x0000100007981984 */ /* 0x0002680000000c00 */
[----:B------:R1:W1:Y:S01]  /*5660*/  @P1 LDS.128 R160, [R4+0x10] ;  /* 0x0000100004a01984 */ /* 0x0002620000000c00 */
[C---:B------:R-:W-:Y:S01]  /*5670*/  ISETP.NE.AND P1, PT, R181.reuse, 0x2, PT ;  /* 0x00000002b500780c */ /* 0x040fe20003f25270 */
[----:B------:R-:W-:Y:S01]  /*5680*/  @!PT LDS RZ, [RZ] ;  /* 0x00000000fffff984 */ /* 0x000fe20000000800 */
[----:B------:R-:W-:Y:S01]  /*5690*/  @!PT LDS RZ, [RZ] ;  /* 0x00000000fffff984 */ /* 0x000fe20000000800 */
[----:B------:R-:W-:Y:S01]  /*56a0*/  @!PT LDS RZ, [RZ] ;  /* 0x00000000fffff984 */ /* 0x000fe20000000800 */
[----:B------:R-:W-:Y:S01]  /*56b0*/  @!PT LDS RZ, [RZ] ;  /* 0x00000000fffff984 */ /* 0x000fe20000000800 */
[----:B------:R5:W-:Y:S06]  /*56c0*/  MEMBAR.ALL.CTA ;  /* 0x0000000000007992 */ /* 0x000bec0000008000 */
[----:B-----5:R-:W5:Y:S01]  /*56d0*/  FENCE.VIEW.ASYNC.S ;  /* 0x00000000000073c6 */ /* 0x020f620000000000 */
[----:B------:R-:W-:Y:S02]  /*56e0*/  SEL R3, RZ, 0x1, P1 ;  /* 0x00000001ff037807 */ /* 0x000fe40000800000 */
[----:B------:R-:W-:Y:S02]  /*56f0*/  SEL R181, R181, RZ, P1 ;  /* 0x000000ffb5b57207 */ /* 0x000fe40000800000 */
[----:B------:R-:W-:Y:S01]  /*5700*/  LOP3.LUT R180, R180, R3, RZ, 0x3c, !PT ;  /* 0x00000003b4b47212 */ /* 0x000fe200078e3cff */
[----:B-----5:R1:W-:Y:S06]  /*5710*/  SYNCS.ARRIVE.TRANS64.RED.A1T0 RZ, [R0+URZ], RZ ;  /* 0x000000ff00ff79a7 */ /* 0x0203ec00081004ff */
.L_x_88:
[----:B------:R-:W-:Y:S05]  /*5720*/  BSYNC B1 ;  /* 0x0000000000017941 */ /* 0x000fea0003800000 */
.L_x_87:
[----:B-1----:R-:W-:Y:S04]  /*5730*/  SHF.R.U32.HI R0, RZ, 0x15, R80 ;  /* 0x00000015ff007819 */ /* 0x002fe80000011650 */
[----:B------:R-:W-:Y:S01]  /*5740*/  LOP3.LUT P1, RZ, R0, 0x3, R173, 0x48, !PT ;  /* 0x0000000300ff7812 */ /* 0x000fe200078248ad */
[----:B------:R-:W-:Y:S01]  /*5750*/  @!UPT UIADD3 URZ, UPT, UPT, URZ, URZ, URZ ;  /* 0x000000fffffff290 */ /* 0x000fe2000fffe0ff */
[----:B----4-:R-:W-:Y:S11]  /*5760*/  @P0 BRA `(.L_x_92) ;  /* 0x0000000000080947 */ /* 0x010ff60003800000 */
[----:B------:R-:W1:Y:S02]  /*5770*/  SYNCS.PHASECHK.TRANS64.TRYWAIT P0, [R207+URZ+0xa0], R2 ;  /* 0x0000a002cf0075a7 */ /* 0x000e6400080011ff */
[----:B-1----:R-:W-:Y:S05]  /*5780*/  @!P0 BRA `(.L_x_93) ;  /* 0x0000003000dc8947 */ /* 0x002fea0003800000 */
.L_x_92:
[----:B------:R-:W-:Y:S04]  /*5790*/  BSSY.RECONVERGENT B6, `(.L_x_94) ;  /* 0x0000012000067945 */ /* 0x000fe80003800200 */
[----:B------:R-:W-:Y:S05]  /*57a0*/  @!P1 BRA `(.L_x_95) ;  /* 0x0000000000409947 */ /* 0x000fea0003800000 */
[----:B------:R-:W4:Y:S01]  /*57b0*/  LDCU.64 UR8, c[0x4][0x70] ;  /* 0x01000e00ff0877ac */ /* 0x000f220008000a00 */
[----:B------:R-:W-:Y:S01]  /*57c0*/  MOV R3, 0x0 ;  /* 0x0000000000037802 */ /* 0x000fe20000000f00 */
[----:B------:R-:W-:Y:S02]  /*57d0*/  HFMA2 R12, -RZ, RZ, 0, 5.9604644775390625e-08 ;  /* 0x00000001ff0c7431 */ /* 0x000fe400000001ff */
[----:B------:R-:W-:Y:S02]  /*57e0*/  IMAD.MOV.U32 R8, RZ, RZ, 0x192 ;  /* 0x00000192ff087424 */ /* 0x000fe400078e00ff */
[----:B------:R-:W-:Y:S01]  /*57f0*/  IMAD.MOV.U32 R13, RZ, RZ, RZ ;  /* 0x000000ffff0d7224 */ /* 0x000fe200078e00ff */
[----:B------:R-:W5:Y:S01]  /*5800*/  LDCU.64 UR6, c[0x4][0x78] ;  /* 0x01000f00ff0677ac */ /* 0x000f620008000a00 */
[----:B-1----:R-:W1:Y:S01]  /*5810*/  LDC.64 R2, c[0x4][R3] ;  /* 0x0100000003027b82 */ /* 0x002e620000000a00 */
[----:B------:R-:W2:Y:S01]  /*5820*/  LDCU.64 UR4, c[0x4][0x10] ;  /* 0x01000200ff0477ac */ /* 0x000ea20008000a00 */
[----:B----4-:R-:W-:Y:S01]  /*5830*/  MOV R5, UR9 ;  /* 0x0000000900057c02 */ /* 0x010fe20008000f00 */
[----:B------:R-:W-:Y:S01]  /*5840*/  IMAD.U32 R4, RZ, RZ, UR8 ;  /* 0x00000008ff047e24 */ /* 0x000fe2000f8e00ff */
[----:B-----5:R-:W-:Y:S01]  /*5850*/  MOV R7, UR7 ;  /* 0x0000000700077c02 */ /* 0x020fe20008000f00 */
[----:B------:R-:W-:Y:S01]  /*5860*/  IMAD.U32 R6, RZ, RZ, UR6 ;  /* 0x00000006ff067e24 */ /* 0x000fe2000f8e00ff */
[----:B--2---:R-:W-:Y:S01]  /*5870*/  MOV R11, UR5 ;  /* 0x00000005000b7c02 */ /* 0x004fe20008000f00 */
[----:B------:R-:W-:Y:S02]  /*5880*/  IMAD.U32 R10, RZ, RZ, UR4 ;  /* 0x00000004ff0a7e24 */ /* 0x000fe4000f8e00ff */
[----:B------:R-:W-:Y:S07]  /*5890*/  LEPC R20, `(.L_x_95) ;  /* 0x000000001014794e */ /* 0x000fee0000000000 */
[----:B-1-3--:R-:W-:Y:S05]  /*58a0*/  CALL.ABS.NOINC R2 ;  /* 0x0000000002007343 */ /* 0x00afea0003c00000 */
.L_x_95:
[----:B------:R-:W-:Y:S05]  /*58b0*/  BSYNC.RECONVERGENT B6 ;  /* 0x0000000000067941 */ /* 0x000fea0003800200 */
.L_x_94:
[-C--:B---3--:R-:W-:Y:S01]  /*58c0*/  F2FP.F16.E4M3.UNPACK_B R83, R148.reuse ;  /* 0x00000094ff53723e */ /* 0x088fe200020006ff */
[----:B------:R-:W-:Y:S05]  /*58d0*/  WARPSYNC.ALL ;  /* 0x0000000000007948 */ /* 0x000fea0003800000 */
[----:B------:R-:W-:Y:S01]  /*58e0*/  R2UR UR4, R80 ;  /* 0x00000000500472ca */ /* 0x000fe200000e0000 */
[--C-:B------:R-:W-:Y:S01]  /*58f0*/  HADD2.F32 R82, -RZ, R83.reuse.H0_H0 ;  /* 0x20000053ff527230 */ /* 0x100fe20000004100 */
[----:B------:R-:W-:Y:S01]  /*5900*/  F2FP.F16.E4M3.UNPACK_B R85, R148.H1 ;  /* 0x00000094ff55723e */ /* 0x000fe200030006ff */
[----:B------:R-:W-:Y:S01]  /*5910*/  HADD2.F32 R83, -RZ, R83.H1_H1 ;  /* 0x30000053ff537230 */ /* 0x000fe20000004100 */
[-C--:B------:R-:W-:Y:S01]  /*5920*/  F2FP.F16.E4M3.UNPACK_B R87, R149.reuse ;  /* 0x00000095ff57723e */ /* 0x080fe200020006ff */
[----:B------:R-:W-:Y:S01]  /*5930*/  BSSY.RECONVERGENT B0, `(.L_x_96) ;  /* 0x000011d000007945 */ /* 0x000fe20003800200 */
[----:B------:R-:W-:Y:S01]  /*5940*/  F2FP.F16.E4M3.UNPACK_B R89, R149.H1 ;  /* 0x00000095ff59723e */ /* 0x000fe200030006ff */
[----:B------:R-:W-:Y:S01]  /*5950*/  HADD2.F32 R84, -RZ, R85.H0_H0 ;  /* 0x20000055ff547230 */ /* 0x000fe20000004100 */
[-C--:B------:R-:W-:Y:S01]  /*5960*/  F2FP.F16.E4M3.UNPACK_B R91, R150.reuse ;  /* 0x00000096ff5b723e */ /* 0x080fe200020006ff */
[----:B------:R-:W-:Y:S01]  /*5970*/  HADD2.F32 R88, -RZ, R87.H1_H1 ;  /* 0x30000057ff587230 */ /* 0x000fe20000004100 */
[----:B------:R-:W-:Y:S01]  /*5980*/  F2FP.F16.E4M3.UNPACK_B R93, R150.H1 ;  /* 0x00000096ff5d723e */ /* 0x000fe200030006ff */
[----:B------:R-:W-:Y:S01]  /*5990*/  HADD2.F32 R86, -RZ, R85.H1_H1 ;  /* 0x30000055ff567230 */ /* 0x000fe20000004100 */
[-C--:B------:R-:W-:Y:S01]  /*59a0*/  F2FP.F16.E4M3.UNPACK_B R95, R151.reuse ;  /* 0x00000097ff5f723e */ /* 0x080fe200020006ff */
[----:B------:R-:W2:Y:S01]  /*59b0*/  LDTM.x64 R4, tmem[UR4] ;  /* 0x00000004000479ee */ /* 0x000ea20008340000 */
[----:B------:R-:W-:Y:S01]  /*59c0*/  F2FP.F16.E4M3.UNPACK_B R97, R151.H1 ;  /* 0x00000097ff61723e */ /* 0x000fe200030006ff */
[----:B------:R-:W-:Y:S01]  /*59d0*/  HADD2.F32 R85, -RZ, R87.H0_H0 ;  /* 0x20000057ff557230 */ /* 0x000fe20000004100 */
[-C--:B------:R-:W-:Y:S01]  /*59e0*/  F2FP.F16.E4M3.UNPACK_B R99, R152.reuse ;  /* 0x00000098ff63723e */ /* 0x080fe200020006ff */
[----:B------:R-:W-:Y:S01]  /*59f0*/  HADD2.F32 R87, -RZ, R89.H0_H0 ;  /* 0x20000059ff577230 */ /* 0x000fe20000004100 */
[----:B------:R-:W-:Y:S01]  /*5a00*/  F2FP.F16.E4M3.UNPACK_B R101, R152.H1 ;  /* 0x00000098ff65723e */ /* 0x000fe200030006ff */
[----:B------:R-:W-:Y:S01]  /*5a10*/  HADD2.F32 R92, -RZ, R91.H1_H1 ;  /* 0x3000005bff5c7230 */ /* 0x000fe20000004100 */
[----:B------:R-:W-:Y:S01]  /*5a20*/  ISETP.NE.AND P6, PT, R184, RZ, PT ;  /* 0x000000ffb800720c */ /* 0x000fe20003fc5270 */
[----:B------:R-:W-:Y:S01]  /*5a30*/  HADD2.F32 R96, -RZ, R95.H1_H1 ;  /* 0x3000005fff607230 */ /* 0x000fe20000004100 */
[----:B------:R-:W-:Y:S01]  /*5a40*/  SHF.L.U32 R211, R176, 0x4, RZ ;  /* 0x00000004b0d37819 */ /* 0x000fe200000006ff */
[----:B------:R-:W-:Y:S01]  /*5a50*/  HADD2.F32 R100, -RZ, R99.H1_H1 ;  /* 0x30000063ff647230 */ /* 0x000fe20000004100 */
[----:B------:R-:W-:Y:S01]  /*5a60*/  SHF.L.U32 R219, R175, 0x4, RZ ;  /* 0x00000004afdb7819 */ /* 0x000fe200000006ff */
[----:B------:R-:W-:Y:S01]  /*5a70*/  HADD2.F32 R90, -RZ, R89.H1_H1 ;  /* 0x30000059ff5a7230 */ /* 0x000fe20000004100 */
[C---:B------:R-:W-:Y:S01]  /*5a80*/  IADD3 R204, PT, PT, R190.reuse, R211, RZ ;  /* 0x000000d3becc7210 */ /* 0x040fe20007ffe0ff */
[----:B------:R-:W-:Y:S01]  /*5a90*/  HADD2.F32 R89, -RZ, R91.H0_H0 ;  /* 0x2000005bff597230 */ /* 0x000fe20000004100 */
[----:B------:R-:W-:Y:S01]  /*5aa0*/  IADD3 R206, PT, PT, R190, R219, RZ ;  /* 0x000000dbbece7210 */ /* 0x000fe20007ffe0ff */
[--C-:B------:R-:W-:Y:S01]  /*5ab0*/  HADD2.F32 R91, -RZ, R93.reuse.H0_H0 ;  /* 0x2000005dff5b7230 */ /* 0x100fe20000004100 */
[----:B------:R-:W-:Y:S01]  /*5ac0*/  SHF.L.U32 R217, R188, 0x4, RZ ;  /* 0x00000004bcd97819 */ /* 0x000fe200000006ff */
[----:B------:R-:W-:Y:S01]  /*5ad0*/  HADD2.F32 R94, -RZ, R93.H1_H1 ;  /* 0x3000005dff5e7230 */ /* 0x000fe20000004100 */
[-C--:B------:R-:W-:Y:S01]  /*5ae0*/  F2FP.F16.E4M3.UNPACK_B R103, R153.reuse ;  /* 0x00000099ff67723e */ /* 0x080fe200020006ff */
[----:B------:R-:W-:Y:S01]  /*5af0*/  HADD2.F32 R93, -RZ, R95.H0_H0 ;  /* 0x2000005fff5d7230 */ /* 0x000fe20000004100 */
[----:B------:R-:W-:Y:S01]  /*5b00*/  IADD3 R205, PT, PT, R217, R204, RZ ;  /* 0x000000ccd9cd7210 */ /* 0x000fe20007ffe0ff */
[----:B------:R-:W-:Y:S01]  /*5b10*/  HADD2.F32 R95, -RZ, R97.H0_H0 ;  /* 0x20000061ff5f7230 */ /* 0x000fe20000004100 */
[----:B------:R-:W-:Y:S01]  /*5b20*/  F2FP.F16.E4M3.UNPACK_B R105, R153.H1 ;  /* 0x00000099ff69723e */ /* 0x000fe200030006ff */
[C---:B--2---:R-:W-:Y:S01]  /*5b30*/  FMUL R0, R78.reuse, R4 ;  /* 0x000000044e007220 */ /* 0x044fe20000400000 */
[C---:B-1----:R-:W-:Y:S01]  /*5b40*/  FMUL R2, R78.reuse, R5 ;  /* 0x000000054e027220 */ /* 0x042fe20000400000 */
[C---:B------:R-:W-:Y:S01]  /*5b50*/  FMUL R4, R78.reuse, R8 ;  /* 0x000000084e047220 */ /* 0x040fe20000400000 */
[C---:B------:R-:W-:Y:S01]  /*5b60*/  FMUL R5, R78.reuse, R9 ;  /* 0x000000094e057220 */ /* 0x040fe20000400000 */
[C---:B------:R-:W-:Y:S01]  /*5b70*/  FFMA R0, R81.reuse, R82, R0 ;  /* 0x0000005251007223 */ /* 0x040fe20000000000 */
[C---:B------:R-:W-:Y:S01]  /*5b80*/  FFMA R2, R81.reuse, R83, R2 ;  /* 0x0000005351027223 */ /* 0x040fe20000000002 */
[C---:B------:R-:W-:Y:S01]  /*5b90*/  FMUL R8, R78.reuse, R12 ;  /* 0x0000000c4e087220 */ /* 0x040fe20000400000 */
[C---:B------:R-:W-:Y:S01]  /*5ba0*/  FMUL R9, R78.reuse, R13 ;  /* 0x0000000d4e097220 */ /* 0x040fe20000400000 */
[C---:B------:R-:W-:Y:S01]  /*5bb0*/  FMUL R12, R78.reuse, R16 ;  /* 0x000000104e0c7220 */ /* 0x040fe20000400000 */
[C---:B------:R-:W-:Y:S01]  /*5bc0*/  FMUL R13, R78.reuse, R17 ;  /* 0x000000114e0d7220 */ /* 0x040fe20000400000 */
[C---:B------:R-:W-:Y:S01]  /*5bd0*/  FMUL R16, R78.reuse, R20 ;  /* 0x000000144e107220 */ /* 0x040fe20000400000 */
[C---:B------:R-:W-:Y:S01]  /*5be0*/  FMUL R17, R78.reuse, R21 ;  /* 0x000000154e117220 */ /* 0x040fe20000400000 */
[----:B------:R-:W-:Y:S02]  /*5bf0*/  HADD2.F32 R104, -RZ, R103.H1_H1 ;  /* 0x30000067ff687230 */ /* 0x000fe40000004100 */
[C---:B------:R-:W-:Y:S01]  /*5c00*/  FMUL R20, R78.reuse, R24 ;  /* 0x000000184e147220 */ /* 0x040fe20000400000 */
[C---:B------:R-:W-:Y:S01]  /*5c10*/  FMUL R21, R78.reuse, R25 ;  /* 0x000000194e157220 */ /* 0x040fe20000400000 */
[C---:B------:R-:W-:Y:S01]  /*5c20*/  FMUL R24, R78.reuse, R28 ;  /* 0x0000001c4e187220 */ /* 0x040fe20000400000 */
[C---:B------:R-:W-:Y:S01]  /*5c30*/  FMUL R25, R78.reuse, R29 ;  /* 0x0000001d4e197220 */ /* 0x040fe20000400000 */
[C---:B------:R-:W-:Y:S01]  /*5c40*/  FMUL R28, R78.reuse, R32 ;  /* 0x000000204e1c7220 */ /* 0x040fe20000400000 */
[C---:B------:R-:W-:Y:S01]  /*5c50*/  FMUL R29, R78.reuse, R33 ;  /* 0x000000214e1d7220 */ /* 0x040fe20000400000 */
[C---:B------:R-:W-:Y:S01]  /*5c60*/  FMUL R32, R78.reuse, R36 ;  /* 0x000000244e207220 */ /* 0x040fe20000400000 */
[----:B------:R-:W-:Y:S01]  /*5c70*/  F2FP.F16.E4M3.UNPACK_B R107, R154 ;  /* 0x0000009aff6b723e */ /* 0x000fe200020006ff */
[C---:B------:R-:W-:Y:S01]  /*5c80*/  FMUL R33, R78.reuse, R37 ;  /* 0x000000254e217220 */ /* 0x040fe20000400000 */
[C---:B------:R-:W-:Y:S01]  /*5c90*/  FMUL R36, R78.reuse, R40 ;  /* 0x000000284e247220 */ /* 0x040fe20000400000 */
[----:B------:R-:W-:Y:S01]  /*5ca0*/  F2FP.F16.E4M3.UNPACK_B R109, R154.H1 ;  /* 0x0000009aff6d723e */ /* 0x000fe200030006ff */
[C---:B------:R-:W-:Y:S01]  /*5cb0*/  FMUL R37, R78.reuse, R41 ;  /* 0x000000294e257220 */ /* 0x040fe20000400000 */
[----:B------:R-:W-:Y:S02]  /*5cc0*/  HADD2.F32 R108, -RZ, R107.H1_H1 ;  /* 0x3000006bff6c7230 */ /* 0x000fe40000004100 */
        /* <DEDUP_REMOVED lines=26> */
[C---:B------:R-:W-:Y:S01]  /*5e70*/  FFMA R3, R81.reuse, R84, R3 ;  /* 0x0000005451037223 */ /* 0x040fe20000000003 */
[C---:B------:R-:W-:Y:S01]  /*5e80*/  FFMA R7, R81.reuse, R86, R7 ;  /* 0x0000005651077223 */ /* 0x040fe20000000007 */
[----:B------:R-:W-:Y:S01]  /*5e90*/  F2FP.F16.E4M3.UNPACK_B R127, R159 ;  /* 0x0000009fff7f723e */ /* 0x000fe200020006ff */
[C---:B------:R-:W-:Y:S01]  /*5ea0*/  FFMA R4, R81.reuse, R85, R4 ;  /* 0x0000005551047223 */ /* 0x040fe20000000004 */
[C---:B------:R-:W-:Y:S01]  /*5eb0*/  FFMA R5, R81.reuse, R88, R5 ;  /* 0x0000005851057223 */ /* 0x040fe20000000005 */
[----:B------:R-:W-:Y:S01]  /*5ec0*/  F2FP.F16.E4M3.UNPACK_B R129, R159.H1 ;  /* 0x0000009fff81723e */ /* 0x000fe200030006ff */
[----:B------:R-:W-:Y:S01]  /*5ed0*/  FFMA R6, R81, R87, R6 ;  /* 0x0000005751067223 */ /* 0x000fe20000000006 */
[----:B------:R-:W-:Y:S01]  /*5ee0*/  F2FP.SATFINITE.E4M3.F32.PACK_AB_MERGE_C R185, R7, R3, RZ ;  /* 0x0000000307b9723e */ /* 0x000fe200048070ff */
[----:B------:R-:W-:Y:S02]  /*5ef0*/  HADD2.F32 R124, -RZ, R123.H1_H1 ;  /* 0x3000007bff7c7230 */ /* 0x000fe40000004100 */
[----:B------:R-:W-:Y:S01]  /*5f00*/  FMUL R11, R78, R11 ;  /* 0x0000000b4e0b7220 */ /* 0x000fe20000400000 */
[----:B------:R-:W-:Y:S01]  /*5f10*/  HADD2.F32 R128, -RZ, R127.H1_H1 ;  /* 0x3000007fff807230 */ /* 0x000fe20000004100 */
[----:B------:R-:W-:Y:S01]  /*5f20*/  F2FP.SATFINITE.E4M3.F32.PACK_AB_MERGE_C R184, R2, R0, R185 ;  /* 0x0000000002b8723e */ /* 0x000fe200048070b9 */
[C---:B------:R-:W-:Y:S01]  /*5f30*/  FMUL R10, R78.reuse, R14 ;  /* 0x0000000e4e0a7220 */ /* 0x040fe20000400000 */
[C---:B------:R-:W-:Y:S01]  /*5f40*/  FFMA R11, R81.reuse, R90, R11 ;  /* 0x0000005a510b7223 */ /* 0x040fe2000000000b */
[C---:B------:R-:W-:Y:S01]  /*5f50*/  FFMA R8, R81.reuse, R89, R8 ;  /* 0x0000005951087223 */ /* 0x040fe20000000008 */
[----:B------:R-:W-:Y:S01]  /*5f60*/  FFMA R9, R81, R92, R9 ;  /* 0x0000005c51097223 */ /* 0x000fe20000000009 */
[----:B------:R-:W-:Y:S01]  /*5f70*/  F2FP.F16.E4M3.UNPACK_B R131, R160 ;  /* 0x000000a0ff83723e */ /* 0x000fe200020006ff */
[----:B------:R-:W-:Y:S01]  /*5f80*/  HADD2.F32 R98, -RZ, R97.H1_H1 ;  /* 0x30000061ff627230 */ /* 0x000fe20000004100 */
[----:B------:R-:W-:Y:S01]  /*5f90*/  F2FP.SATFINITE.E4M3.F32.PACK_AB_MERGE_C R186, R11, R6, RZ ;  /* 0x000000060bba723e */ /* 0x000fe200048070ff */
[----:B------:R-:W-:Y:S01]  /*5fa0*/  FFMA R10, R81, R91, R10 ;  /* 0x0000005b510a7223 */ /* 0x000fe2000000000a */
[----:B------:R-:W-:Y:S02]  /*5fb0*/  HADD2.F32 R97, -RZ, R99.H0_H0 ;  /* 0x20000063ff617230 */ /* 0x000fe40000004100 */
[C---:B------:R-:W-:Y:S01]  /*5fc0*/  FMUL R15, R78.reuse, R15 ;  /* 0x0000000f4e0f7220 */ /* 0x040fe20000400000 */
[----:B------:R-:W-:Y:S01]  /*5fd0*/  F2FP.SATFINITE.E4M3.F32.PACK_AB_MERGE_C R185, R5, R4, R186 ;  /* 0x0000000405b9723e */ /* 0x000fe200048070ba */
[----:B------:R-:W-:Y:S02]  /*5fe0*/  HADD2.F32 R132, -RZ, R131.H1_H1 ;  /* 0x30000083ff847230 */ /* 0x000fe40000004100 */
[C---:B------:R-:W-:Y:S01]  /*5ff0*/  FMUL R14, R78.reuse, R18 ;  /* 0x000000124e0e7220 */ /* 0x040fe20000400000 */
[C---:B------:R-:W-:Y:S01]  /*6000*/  FFMA R15, R81.reuse, R94, R15 ;  /* 0x0000005e510f7223 */ /* 0x040fe2000000000f */
[C---:B------:R-:W-:Y:S01]  /*6010*/  FFMA R12, R81.reuse, R93, R12 ;  /* 0x0000005d510c7223 */ /* 0x040fe2000000000c */
[----:B------:R-:W-:Y:S01]  /*6020*/  FFMA R13, R81, R96, R13 ;  /* 0x00000060510d7223 */ /* 0x000fe2000000000d */
[----:B------:R-:W-:Y:S01]  /*6030*/  F2FP.F16.E4M3.UNPACK_B R133, R160.H1 ;  /* 0x000000a0ff85723e */ /* 0x000fe200030006ff */
[--C-:B------:R-:W-:Y:S01]  /*6040*/  HADD2.F32 R99, -RZ, R101.reuse.H0_H0 ;  /* 0x20000065ff637230 */ /* 0x100fe20000004100 */
[----:B------:R-:W-:Y:S01]  /*6050*/  F2FP.SATFINITE.E4M3.F32.PACK_AB_MERGE_C R186, R15, R10, RZ ;  /* 0x0000000a0fba723e */ /* 0x000fe200048070ff */
[----:B------:R-:W-:Y:S01]  /*6060*/  FFMA R14, R81, R95, R14 ;  /* 0x0000005f510e7223 */ /* 0x000fe2000000000e */
[C---:B------:R-:W-:Y:S01]  /*6070*/  FMUL R19, R78.reuse, R19 ;  /* 0x000000134e137220 */ /* 0x040fe20000400000 */
[----:B------:R-:W-:Y:S01]  /*6080*/  HADD2.F32 R102, -RZ, R101.H1_H1 ;  /* 0x30000065ff667230 */ /* 0x000fe20000004100 */
[----:B------:R-:W-:Y:S01]  /*6090*/  F2FP.SATFINITE.E4M3.F32.PACK_AB_MERGE_C R186, R9, R8, R186 ;  /* 0x0000000809ba723e */ /* 0x000fe200048070ba */
[----:B------:R-:W-:Y:S02]  /*60a0*/  HADD2.F32 R101, -RZ, R103.H0_H0 ;  /* 0x20000067ff657230 */ /* 0x000fe40000004100 */
[C---:B------:R-:W-:Y:S01]  /*60b0*/  FFMA R19, R81.reuse, R98, R19 ;  /* 0x0000006251137223 */ /* 0x040fe20000000013 */
[C---:B------:R-:W-:Y:S01]  /*60c0*/  FFMA R16, R81.reuse, R97, R16 ;  /* 0x0000006151107223 */ /* 0x040fe20000000010 */
[----:B------:R-:W-:Y:S01]  /*60d0*/  FFMA R17, R81, R100, R17 ;  /* 0x0000006451117223 */ /* 0x000fe20000000011 */
[C---:B------:R-:W-:Y:S01]  /*60e0*/  FMUL R18, R78.reuse, R22 ;  /* 0x000000164e127220 */ /* 0x040fe20000400000 */
[----:B------:R-:W-:Y:S01]  /*60f0*/  F2FP.F16.E4M3.UNPACK_B R135, R161 ;  /* 0x000000a1ff87723e */ /* 0x000fe200020006ff */
        /* <DEDUP_REMOVED lines=10> */
[----:B------:R1:W-:Y:S01]  /*61a0*/  STS.128 [R172+UR49+0x4200], R184 ;  /* 0x004200b8ac007988 */ /* 0x0003e20008000c31 */
[----:B------:R-:W-:Y:S01]  /*61b0*/  HADD2.F32 R136, -RZ, R135.H1_H1 ;  /* 0x30000087ff887230 */ /* 0x000fe20000004100 */
[----:B------:R-:W-:Y:S01]  /*61c0*/  F2FP.SATFINITE.E4M3.F32.PACK_AB_MERGE_C R196, R23, R18, RZ ;  /* 0x0000001217c4723e */ /* 0x000fe200048070ff */
[C---:B------:R-:W-:Y:S01]  /*61d0*/  FMUL R22, R78.reuse, R26 ;  /* 0x0000001a4e167220 */ /* 0x040fe20000400000 */
[C---:B------:R-:W-:Y:S01]  /*61e0*/  FMUL R27, R78.reuse, R27 ;  /* 0x0000001b4e1b7220 */ /* 0x040fe20000400000 */
[--C-:B------:R-:W-:Y:S01]  /*61f0*/  HADD2.F32 R107, -RZ, R109.reuse.H0_H0 ;  /* 0x2000006dff6b7230 */ /* 0x100fe20000004100 */
[----:B------:R-:W-:Y:S01]  /*6200*/  F2FP.SATFINITE.E4M3.F32.PACK_AB_MERGE_C R196, R17, R16, R196 ;  /* 0x0000001011c4723e */ /* 0x000fe200048070c4 */
[C---:B------:R-:W-:Y:S01]  /*6210*/  FFMA R22, R81.reuse, R103, R22 ;  /* 0x0000006751167223 */ /* 0x040fe20000000016 */
[C---:B------:R-:W-:Y:S01]  /*6220*/  FFMA R27, R81.reuse, R106, R27 ;  /* 0x0000006a511b7223 */ /* 0x040fe2000000001b */
[C---:B------:R-:W-:Y:S01]  /*6230*/  FFMA R24, R81.reuse, R105, R24 ;  /* 0x0000006951187223 */ /* 0x040fe20000000018 */
[----:B------:R-:W-:Y:S01]  /*6240*/  F2FP.F16.E4M3.UNPACK_B R137, R161.H1 ;  /* 0x000000a1ff89723e */ /* 0x000fe200030006ff */
[----:B------:R-:W-:Y:S02]  /*6250*/  HADD2.F32 R110, -RZ, R109.H1_H1 ;  /* 0x3000006dff6e7230 */ /* 0x000fe40000004100 */
[----:B------:R-:W-:Y:S01]  /*6260*/  FFMA R25, R81, R108, R25 ;  /* 0x0000006c51197223 */ /* 0x000fe20000000019 */
[----:B------:R-:W-:Y:S01]  /*6270*/  F2FP.SATFINITE.E4M3.F32.PACK_AB_MERGE_C R197, R27, R22, RZ ;  /* 0x000000161bc5723e */ /* 0x000fe200048070ff */
[----:B------:R-:W-:Y:S02]  /*6280*/  HADD2.F32 R109, -RZ, R111.H0_H0 ;  /* 0x2000006fff6d7230 */ /* 0x000fe40000004100 */
[C---:B------:R-:W-:Y:S01]  /*6290*/  FMUL R26, R78.reuse, R30 ;  /* 0x0000001e4e1a7220 */ /* 0x040fe20000400000 */
[C---:B------:R-:W-:Y:S01]  /*62a0*/  FMUL R31, R78.reuse, R31 ;  /* 0x0000001f4e1f7220 */ /* 0x040fe20000400000 */
[--C-:B------:R-:W-:Y:S01]  /*62b0*/  HADD2.F32 R111, -RZ, R113.reuse.H0_H0 ;  /* 0x20000071ff6f7230 */ /* 0x100fe20000004100 */
[----:B------:R-:W-:Y:S01]  /*62c0*/  F2FP.SATFINITE.E4M3.F32.PACK_AB_MERGE_C R197, R21, R20, R197 ;  /* 0x0000001415c5723e */ /* 0x000fe200048070c5 */
[C---:B------:R-:W-:Y:S01]  /*62d0*/  FFMA R26, R81.reuse, R107, R26 ;  /* 0x0000006b511a7223 */ /* 0x040fe2000000001a */
[C---:B------:R-:W-:Y:S01]  /*62e0*/  FFMA R31, R81.reuse, R110, R31 ;  /* 0x0000006e511f7223 */ /* 0x040fe2000000001f */
[C---:B------:R-:W-:Y:S01]  /*62f0*/  FFMA R28, R81.reuse, R109, R28 ;  /* 0x0000006d511c7223 */ /* 0x040fe2000000001c */
[----:B------:R-:W-:Y:S01]  /*6300*/  F2FP.F16.E4M3.UNPACK_B R139, R162 ;  /* 0x000000a2ff8b723e */ /* 0x000fe200020006ff */
[----:B------:R-:W-:Y:S02]  /*6310*/  HADD2.F32 R114, -RZ, R113.H1_H1 ;  /* 0x30000071ff727230 */ /* 0x000fe40000004100 */
[----:B------:R-:W-:Y:S01]  /*6320*/  FFMA R29, R81, R112, R29 ;  /* 0x00000070511d7223 */ /* 0x000fe2000000001d */
[----:B------:R-:W-:Y:S01]  /*6330*/  F2FP.SATFINITE.E4M3.F32.PACK_AB_MERGE_C R198, R31, R26, RZ ;  /* 0x0000001a1fc6723e */ /* 0x000fe200048070ff */
[----:B------:R-:W-:Y:S02]  /*6340*/  HADD2.F32 R113, -RZ, R115.H0_H0 ;  /* 0x20000073ff717230 */ /* 0x000fe40000004100 */
[C---:B------:R-:W-:Y:S01]  /*6350*/  FMUL R30, R78.reuse, R34 ;  /* 0x000000224e1e7220 */ /* 0x040fe20000400000 */
[----:B------:R-:W-:Y:S01]  /*6360*/  HADD2.F32 R140, -RZ, R139.H1_H1 ;  /* 0x3000008bff8c7230 */ /* 0x000fe20000004100 */
[----:B------:R-:W-:Y:S01]  /*6370*/  F2FP.SATFINITE.E4M3.F32.PACK_AB_MERGE_C R198, R25, R24, R198 ;  /* 0x0000001819c6723e */ /* 0x000fe200048070c6 */
[C---:B------:R-:W-:Y:S01]  /*6380*/  FMUL R35, R78.reuse, R35 ;  /* 0x000000234e237220 */ /* 0x040fe20000400000 */
[--C-:B------:R-:W-:Y:S02]  /*6390*/  HADD2.F32 R115, -RZ, R117.reuse.H0_H0 ;  /* 0x20000075ff737230 */ /* 0x100fe40000004100 */
[C---:B------:R-:W-:Y:S01]  /*63a0*/  FFMA R30, R81.reuse, R111, R30 ;  /* 0x0000006f511e7223 */ /* 0x040fe2000000001e */
[----:B------:R-:W-:Y:S02]  /*63b0*/  HADD2.F32 R118, -RZ, R117.H1_H1 ;  /* 0x30000075ff767230 */ /* 0x000fe40000004100 */
[C---:B------:R-:W-:Y:S01]  /*63c0*/  FFMA R35, R81.reuse, R114, R35 ;  /* 0x0000007251237223 */ /* 0x040fe20000000023 */
[C---:B------:R-:W-:Y:S01]  /*63d0*/  FFMA R32, R81.reuse, R113, R32 ;  /* 0x0000007151207223 */ /* 0x040fe20000000020 */
[----:B------:R-:W-:Y:S01]  /*63e0*/  F2FP.F16.E4M3.UNPACK_B R141, R162.H1 ;  /* 0x000000a2ff8d723e */ /* 0x000fe200030006ff */
[----:B------:R-:W-:Y:S01]  /*63f0*/  FFMA R33, R81, R116, R33 ;  /* 0x0000007451217223 */ /* 0x000fe20000000021 */
[----:B------:R-:W-:Y:S01]  /*6400*/  HADD2.F32 R117, -RZ, R119.H0_H0 ;  /* 0x20000077ff757230 */ /* 0x000fe20000004100 */
        /* <DEDUP_REMOVED lines=9> */
[----:B------:R1:W-:Y:S01]  /*64a0*/  STS.128 [R204+0x4010], R196 ;  /* 0x004010c4cc007388 */ /* 0x0003e20000000c00 */
[----:B------:R-:W-:Y:S01]  /*64b0*/  FFMA R37, R81, R120, R37 ;  /* 0x0000007851257223 */ /* 0x000fe20000000025 */
[----:B------:R-:W-:Y:S01]  /*64c0*/  F2FP.SATFINITE.E4M3.F32.PACK_AB_MERGE_C R200, R39, R34, RZ ;  /* 0x0000002227c8723e */ /* 0x000fe200048070ff */
[----:B------:R-:W-:Y:S02]  /*64d0*/  HADD2.F32 R122, -RZ, R121.H1_H1 ;  /* 0x30000079ff7a7230 */ /* 0x000fe40000004100 */
[C---:B------:R-:W-:Y:S01]  /*64e0*/  FMUL R38, R78.reuse, R42 ;  /* 0x0000002a4e267220 */ /* 0x040fe20000400000 */
[----:B------:R-:W-:Y:S01]  /*64f0*/  HADD2.F32 R121, -RZ, R123.H0_H0 ;  /* 0x2000007bff797230 */ /* 0x000fe20000004100 */
[----:B------:R-:W-:Y:S01]  /*6500*/  F2FP.SATFINITE.E4M3.F32.PACK_AB_MERGE_C R200, R33, R32, R200 ;  /* 0x0000002021c8723e */ /* 0x000fe200048070c8 */
[----:B------:R-:W-:Y:S02]  /*6510*/  HADD2.F32 R144, -RZ, R143.H1_H1 ;  /* 0x3000008fff907230 */ /* 0x000fe40000004100 */
[C---:B------:R-:W-:Y:S01]  /*6520*/  FFMA R38, R81.reuse, R119, R38 ;  /* 0x0000007751267223 */ /* 0x040fe20000000026 */
[C---:B------:R-:W-:Y:S01]  /*6530*/  FMUL R43, R78.reuse, R43 ;  /* 0x0000002b4e2b7220 */ /* 0x040fe20000400000 */
[--C-:B------:R-:W-:Y:S02]  /*6540*/  HADD2.F32 R123, -RZ, R125.reuse.H0_H0 ;  /* 0x2000007dff7b7230 */ /* 0x100fe40000004100 */
[C---:B------:R-:W-:Y:S01]  /*6550*/  FMUL R42, R78.reuse, R46 ;  /* 0x0000002e4e2a7220 */ /* 0x040fe20000400000 */
[----:B------:R-:W-:Y:S02]  /*6560*/  HADD2.F32 R126, -RZ, R125.H1_H1 ;  /* 0x3000007dff7e7230 */ /* 0x000fe40000004100 */
[C---:B------:R-:W-:Y:S01]  /*6570*/  FFMA R43, R81.reuse, R122, R43 ;  /* 0x0000007a512b7223 */ /* 0x040fe2000000002b */
[----:B------:R-:W-:Y:S01]  /*6580*/  F2FP.F16.E4M3.UNPACK_B R145, R163.H1 ;  /* 0x000000a3ff91723e */ /* 0x000fe200030006ff */
[C---:B------:R-:W-:Y:S01]  /*6590*/  FFMA R40, R81.reuse, R121, R40 ;  /* 0x0000007951287223 */ /* 0x040fe20000000028 */
[----:B------:R-:W-:Y:S01]  /*65a0*/  FFMA R41, R81, R124, R41 ;  /* 0x0000007c51297223 */ /* 0x000fe20000000029 */
[----:B------:R-:W-:Y:S01]  /*65b0*/  ISETP.NE.AND P0, PT, R193, RZ, PT ;  /* 0x000000ffc100720c */ /* 0x000fe20003f05270 */
[----:B------:R-:W-:Y:S01]  /*65c0*/  HADD2.F32 R125, -RZ, R127.H0_H0 ;  /* 0x2000007fff7d7230 */ /* 0x000fe20000004100 */
[----:B------:R-:W-:Y:S01]  /*65d0*/  F2FP.SATFINITE.E4M3.F32.PACK_AB_MERGE_C R201, R43, R38, RZ ;  /* 0x000000262bc9723e */ /* 0x000fe200048070ff */
[----:B------:R-:W-:Y:S01]  /*65e0*/  FFMA R42, R81, R123, R42 ;  /* 0x0000007b512a7223 */ /* 0x000fe2000000002a */
[C---:B------:R-:W-:Y:S01]  /*65f0*/  FMUL R47, R78.reuse, R47 ;  /* 0x0000002f4e2f7220 */ /* 0x040fe20000400000 */
[--C-:B------:R-:W-:Y:S01]  /*6600*/  HADD2.F32 R127, -RZ, R129.reuse.H0_H0 ;  /* 0x20000081ff7f7230 */ /* 0x100fe20000004100 */
[----:B------:R-:W-:Y:S01]  /*6610*/  F2FP.SATFINITE.E4M3.F32.PACK_AB_MERGE_C R201, R37, R36, R201 ;  /* 0x0000002425c9723e */ /* 0x000fe200048070c9 */
[----:B------:R-:W-:Y:S02]  /*6620*/  HADD2.F32 R130, -RZ, R129.H1_H1 ;  /* 0x30000081ff827230 */ /* 0x000fe40000004100 */
[C---:B------:R-:W-:Y:S01]  /*6630*/  FFMA R47, R81.reuse, R126, R47 ;  /* 0x0000007e512f7223 */ /* 0x040fe2000000002f */
[C---:B------:R-:W-:Y:S01]  /*6640*/  FFMA R44, R81.reuse, R125, R44 ;  /* 0x0000007d512c7223 */ /* 0x040fe2000000002c */
[C---:B------:R-:W-:Y:S01]  /*6650*/  FFMA R45, R81.reuse, R128, R45 ;  /* 0x00000080512d7223 */ /* 0x040fe2000000002d */
[----:B------:R-:W-:Y:S02]  /*6660*/  HADD2.F32 R129, -RZ, R131.H0_H0 ;  /* 0x20000083ff817230 */ /* 0x000fe40000004100 */
[C---:B------:R-:W-:Y:S01]  /*6670*/  FMUL R46, R78.reuse, R50 ;  /* 0x000000324e2e7220 */ /* 0x040fe20000400000 */
[C---:B------:R-:W-:Y:S01]  /*6680*/  FMUL R51, R78.reuse, R51 ;  /* 0x000000334e337220 */ /* 0x040fe20000400000 */
[--C-:B------:R-:W-:Y:S02]  /*6690*/  HADD2.F32 R131, -RZ, R133.reuse.H0_H0 ;  /* 0x20000085ff837230 */ /* 0x100fe40000004100 */
[C---:B------:R-:W-:Y:S01]  /*66a0*/  FMUL R50, R78.reuse, R54 ;  /* 0x000000364e327220 */ /* 0x040fe20000400000 */
[C---:B------:R-:W-:Y:S01]  /*66b0*/  FFMA R46, R81.reuse, R127, R46 ;  /* 0x0000007f512e7223 */ /* 0x040fe2000000002e */
[----:B------:R-:W-:Y:S02]  /*66c0*/  HADD2.F32 R134, -RZ, R133.H1_H1 ;  /* 0x30000085ff867230 */ /* 0x000fe40000004100 */
[C---:B------:R-:W-:Y:S01]  /*66d0*/  FFMA R51, R81.reuse, R130, R51 ;  /* 0x0000008251337223 */ /* 0x040fe20000000033 */
[----:B------:R-:W-:Y:S02]  /*66e0*/  HADD2.F32 R133, -RZ, R135.H0_H0 ;  /* 0x20000087ff857230 */ /* 0x000fe40000004100 */
[C---:B------:R-:W-:Y:S01]  /*66f0*/  FMUL R55, R78.reuse, R55 ;  /* 0x000000374e377220 */ /* 0x040fe20000400000 */
[C---:B------:R-:W-:Y:S01]  /*6700*/  FFMA R48, R81.reuse, R129, R48 ;  /* 0x0000008151307223 */ /* 0x040fe20000000030 */
[C---:B------:R-:W-:Y:S01]  /*6710*/  FFMA R49, R81.reuse, R132, R49 ;  /* 0x0000008451317223 */ /* 0x040fe20000000031 */
[--C-:B------:R-:W-:Y:S02]  /*6720*/  HADD2.F32 R135, -RZ, R137.reuse.H0_H0 ;  /* 0x20000089ff877230 */ /* 0x100fe40000004100 */
[C---:B------:R-:W-:Y:S01]  /*6730*/  FFMA R50, R81.reuse, R131, R50 ;  /* 0x0000008351327223 */ /* 0x040fe20000000032 */
[----:B------:R-:W-:Y:S02]  /*6740*/  HADD2.F32 R138, -RZ, R137.H1_H1 ;  /* 0x30000089ff8a7230 */ /* 0x000fe40000004100 */
[C---:B------:R-:W-:Y:S01]  /*6750*/  FMUL R54, R78.reuse, R58 ;  /* 0x0000003a4e367220 */ /* 0x040fe20000400000 */
[----:B------:R-:W-:Y:S02]  /*6760*/  HADD2.F32 R137, -RZ, R139.H0_H0 ;  /* 0x2000008bff897230 */ /* 0x000fe40000004100 */
[C---:B------:R-:W-:Y:S01]  /*6770*/  FFMA R55, R81.reuse, R134, R55 ;  /* 0x0000008651377223 */ /* 0x040fe20000000037 */
        /* <DEDUP_REMOVED lines=16> */
[----:B------:R-:W-:Y:S01]  /*6880*/  FFMA R63, R81, R142, R63 ;  /* 0x0000008e513f7223 */ /* 0x000fe2000000003f */
[----:B------:R-:W-:Y:S01]  /*6890*/  FMUL R67, R78, R67 ;  /* 0x000000434e437220 */ /* 0x000fe20000400000 */
[----:B------:R-:W-:Y:S01]  /*68a0*/  F2FP.SATFINITE.E4M3.F32.PACK_AB_MERGE_C R202, R47, R42, RZ ;  /* 0x0000002a2fca723e */ /* 0x000fe200048070ff */
[----:B------:R-:W-:Y:S01]  /*68b0*/  FFMA R60, R81, R141, R60 ;  /* 0x0000008d513c7223 */ /* 0x000fe2000000003c */
[----:B------:R-:W-:Y:S01]  /*68c0*/  F2FP.SATFINITE.E4M3.F32.PACK_AB_MERGE_C R203, R51, R46, RZ ;  /* 0x0000002e33cb723e */ /* 0x000fe200048070ff */
[C---:B------:R-:W-:Y:S01]  /*68d0*/  FFMA R61, R81.reuse, R144, R61 ;  /* 0x00000090513d7223 */ /* 0x040fe2000000003d */
[C---:B------:R-:W-:Y:S01]  /*68e0*/  FFMA R62, R81.reuse, R143, R62 ;  /* 0x0000008f513e7223 */ /* 0x040fe2000000003e */
[----:B------:R-:W-:Y:S01]  /*68f0*/  FFMA R67, R81, R146, R67 ;  /* 0x0000009251437223 */ /* 0x000fe20000000043 */
[----:B------:R-:W-:Y:S02]  /*6900*/  F2FP.SATFINITE.E4M3.F32.PACK_AB_MERGE_C R202, R41, R40, R202 ;  /* 0x0000002829ca723e */ /* 0x000fe400048070ca */
[----:B------:R-:W-:Y:S02]  /*6910*/  F2FP.SATFINITE.E4M3.F32.PACK_AB_MERGE_C R203, R45, R44, R203 ;  /* 0x0000002c2dcb723e */ /* 0x000fe400048070cb */
[----:B------:R-:W-:Y:S02]  /*6920*/  F2FP.SATFINITE.E4M3.F32.PACK_AB_MERGE_C R212, R55, R50, RZ ;  /* 0x0000003237d4723e */ /* 0x000fe400048070ff */
[----:B------:R-:W-:Y:S01]  /*6930*/  F2FP.SATFINITE.E4M3.F32.PACK_AB_MERGE_C R213, R59, R54, RZ ;  /* 0x000000363bd5723e */ /* 0x000fe200048070ff */
[----:B------:R1:W-:Y:S01]  /*6940*/  STS.128 [R206+0x4020], R200 ;  /* 0x004020c8ce007388 */ /* 0x0003e20000000c00 */
[----:B------:R-:W-:Y:S02]  /*6950*/  F2FP.SATFINITE.E4M3.F32.PACK_AB_MERGE_C R214, R63, R58, RZ ;  /* 0x0000003a3fd6723e */ /* 0x000fe400048070ff */
[----:B------:R-:W-:Y:S02]  /*6960*/  F2FP.SATFINITE.E4M3.F32.PACK_AB_MERGE_C R215, R67, R62, RZ ;  /* 0x0000003e43d7723e */ /* 0x000fe400048070ff */
[----:B------:R-:W-:Y:S02]  /*6970*/  F2FP.SATFINITE.E4M3.F32.PACK_AB_MERGE_C R212, R49, R48, R212 ;  /* 0x0000003031d4723e */ /* 0x000fe400048070d4 */
[----:B------:R-:W-:Y:S02]  /*6980*/  F2FP.SATFINITE.E4M3.F32.PACK_AB_MERGE_C R213, R53, R52, R213 ;  /* 0x0000003435d5723e */ /* 0x000fe400048070d5 */
[----:B------:R-:W-:Y:S02]  /*6990*/  F2FP.SATFINITE.E4M3.F32.PACK_AB_MERGE_C R214, R57, R56, R214 ;  /* 0x0000003839d6723e */ /* 0x000fe400048070d6 */
[----:B------:R-:W-:Y:S02]  /*69a0*/  F2FP.SATFINITE.E4M3.F32.PACK_AB_MERGE_C R215, R61, R60, R215 ;  /* 0x0000003c3dd7723e */ /* 0x000fe400048070d7 */
[----:B------:R-:W-:Y:S02]  /*69b0*/  LEA R210, R181, UR49, 0x3 ;  /* 0x00000031b5d27c11 */ /* 0x000fe4000f8e18ff */
[----:B------:R-:W-:Y:S01]  /*69c0*/  @P6 SHF.L.U32 R221, R180, 0x1f, RZ ;  /* 0x0000001fb4dd6819 */ /* 0x000fe200000006ff */
[----:B------:R1:W-:Y:S01]  /*69d0*/  STS.128 [R205+0x4010], R212 ;  /* 0x004010d4cd007388 */ /* 0x0003e20000000c00 */
[----:B------:R-:W-:Y:S01]  /*69e0*/  @!PT LDS RZ, [RZ] ;  /* 0x00000000fffff984 */ /* 0x000fe20000000800 */
[----:B------:R-:W-:Y:S01]  /*69f0*/  @!PT LDS RZ, [RZ] ;  /* 0x00000000fffff984 */ /* 0x000fe20000000800 */
[----:B------:R-:W-:Y:S01]  /*6a00*/  @!PT LDS RZ, [RZ] ;  /* 0x00000000fffff984 */ /* 0x000fe20000000800 */
[----:B------:R-:W-:Y:S01]  /*6a10*/  @!PT LDS RZ, [RZ] ;  /* 0x00000000fffff984 */ /* 0x000fe20000000800 */
[----:B------:R2:W-:Y:S07]  /*6a20*/  MEMBAR.ALL.CTA ;  /* 0x0000000000007992 */ /* 0x0005ee0000008000 */
[----:B--2---:R-:W2:Y:S02]  /*6a30*/  FENCE.VIEW.ASYNC.S ;  /* 0x00000000000073c6 */ /* 0x004ea40000000000 */
[----:B--2---:R-:W-:Y:S06]  /*6a40*/  BAR.SYNC.DEFER_BLOCKING 0x1, 0x80 ;  /* 0x0042000000007b1d */ /* 0x004fec0000010000 */
[----:B------:R-:W-:Y:S05]  /*6a50*/  @P0 BRA `(.L_x_97) ;  /* 0x0000000000280947 */ /* 0x000fea0003800000 */
[----:B------:R-:W-:Y:S02]  /*6a60*/  UIADD3 UR4, UPT, UPT, UR49, 0x4200, URZ ;  /* 0x0000420031047890 */ /* 0x000fe4000fffe0ff */
[----:B------:R-:W-:Y:S01]  /*6a70*/  UIADD3 UR6, UP0, UPT, UR52, 0x680, URZ ;  /* 0x0000068034067890 */ /* 0x000fe2000ff1e0ff */
[----:B------:R-:W-:Y:S03]  /*6a80*/  UMOV UR43, UR36 ;  /* 0x00000024002b7c82 */ /* 0x000fe60008000000 */
[----:B------:R-:W-:Y:S01]  /*6a90*/  MOV R192, UR4 ;  /* 0x0000000400c07c02 */ /* 0x000fe20008000f00 */
[----:B------:R-:W-:Y:S03]  /*6aa0*/  UIADD3.X UR7, UPT, UPT, URZ, UR53, URZ, UP0, !UPT ;  /* 0x00000035ff077290 */ /* 0x000fe600087fe4ff */
[----:B------:R-:W-:Y:S11]  /*6ab0*/  R2UR UR40, R192 ;  /* 0x00000000c02872ca */ /* 0x000ff600000e0000 */
[----:B------:R-:W-:Y:S02]  /*6ac0*/  @!UPT UIADD3 URZ, UPT, UPT, URZ, URZ, URZ ;  /* 0x000000fffffff290 */ /* 0x000fe4000fffe0ff */
[----:B------:R2:W-:Y:S01]  /*6ad0*/  UTMASTG.3D [UR40], [UR6] ;  /* 0x00000028060073b5 */ /* 0x0005e20008010000 */
[----:B------:R0:W-:Y:S01]  /*6ae0*/  UTMACMDFLUSH ;  /* 0x00000000000079b7 */ /* 0x0001e20000000000 */
[----:B--2---:R-:W-:Y:S04]  /*6af0*/  DEPBAR.LE SB0, 0x1 ;  /* 0x000080400000791a */ /* 0x004fe80000000000 */
.L_x_97:
[----:B------:R-:W-:Y:S05]  /*6b00*/  BSYNC.RECONVERGENT B0 ;  /* 0x0000000000007941 */ /* 0x000fea0003800200 */
.L_x_96:
[----:B------:R-:W-:Y:S06]  /*6b10*/  BAR.SYNC.DEFER_BLOCKING 0x1, 0x80 ;  /* 0x0042000000007b1d */ /* 0x000fec0000010000 */
[----:B------:R-:W2:Y:S01]  /*6b20*/  @P6 SYNCS.PHASECHK.TRANS64.TRYWAIT P0, [R210+URZ+0x50], R221 ;  /* 0x000050ddd20065a7 */ /* 0x000ea200080011ff */
[----:B------:R-:W-:Y:S01]  /*6b30*/  BSSY B1, `(.L_x_98) ;  /* 0x0000023000017945 */ /* 0x000fe20003800000 */
[----:B--2---:R-:W-:Y:S03]  /*6b40*/  @P6 SEL R208, RZ, 0x1, !P0 ;  /* 0x00000001ffd06807 */ /* 0x004fe60004000000 */
[----:B------:R-:W-:Y:S05]  /*6b50*/  @!P6 BRA `(.L_x_99) ;  /* 0x000000000080e947 */ /* 0x000fea0003800000 */
[----:B------:R-:W-:Y:S01]  /*6b60*/  ISETP.NE.AND P1, PT, R209, RZ, PT ;  /* 0x000000ffd100720c */ /* 0x000fe20003f25270 */
[----:B------:R-:W-:Y:S01]  /*6b70*/  BSSY B0, `(.L_x_100) ;  /* 0x000000a000007945 */ /* 0x000fe20003800000 */
[----:B------:R-:W-:Y:S11]  /*6b80*/  ISETP.NE.AND P0, PT, R208, RZ, PT ;  /* 0x000000ffd000720c */ /* 0x000ff60003f05270 */
[----:B------:R-:W-:Y:S04]  /*6b90*/  @P1 IMAD R0, R181, 0x2000, R190 ;  /* 0x00002000b5001824 */ /* 0x000fe800078e02be */
[C---:B------:R-:W-:Y:S01]  /*6ba0*/  @P1 IMAD.IADD R2, R0.reuse, 0x1, R211 ;  /* 0x0000000100021824 */ /* 0x040fe200078e02d3 */
[----:B------:R-:W-:Y:S03]  /*6bb0*/  @P1 IADD3 R219, PT, PT, R0, R219, RZ ;  /* 0x000000db00db1210 */ /* 0x000fe60007ffe0ff */
[----:B------:R-:W-:Y:S01]  /*6bc0*/  @P1 IMAD.IADD R217, R217, 0x1, R2 ;  /* 0x00000001d9d91824 */ /* 0x000fe200078e0202 */
[----:B------:R-:W-:Y:S06]  /*6bd0*/  @P0 BRA `(.L_x_101) ;  /* 0x00000000000c0947 */ /* 0x000fec0003800000 */
[----:B------:R-:W-:Y:S04]  /*6be0*/  SHF.L.U32 R3, R180, 0x1f, RZ ;  /* 0x0000001fb4037819 */ /* 0x000fe800000006ff */
[----:B------:R-:W2:Y:S02]  /*6bf0*/  SYNCS.PHASECHK.TRANS64.TRYWAIT P0, [R210+URZ+0x50], R3 ;  /* 0x00005003d20075a7 */ /* 0x000ea400080011ff */
[----:B--2---:R-:W-:Y:S05]  /*6c00*/  @!P0 BRA `(.L_x_102) ;  /* 0x0000001c00d08947 */ /* 0x004fea0003800000 */
.L_x_101:
[----:B------:R-:W-:Y:S05]  /*6c10*/  BSYNC B0 ;  /* 0x0000000000007941 */ /* 0x000fea0003800000 */
.L_x_100:
[----:B------:R-:W-:Y:S01]  /*6c20*/  ISETP.NE.AND P0, PT, R209, RZ, PT ;  /* 0x000000ffd100720c */ /* 0x000fe20003f05270 */
[----:B--2---:R-:W-:Y:S02]  /*6c30*/  VIADD R210, R210, 0x60 ;  /* 0x00000060d2d27836 */ /* 0x004fe40000000000 */
[----:B------:R-:W-:Y:S02]  /*6c40*/  IMAD.U32 R3, RZ, RZ, UR37 ;  /* 0x00000025ff037e24 */ /* 0x000fe4000f8e00ff */
[----:B------:R-:W-:Y:S03]  /*6c50*/  VIADD R181, R181, 0x1 ;  /* 0x00000001b5b57836 */ /* 0x000fe60000000000 */
[----:B------:R-:W-:Y:S05]  /*6c60*/  PRMT R3, R3, 0x654, R210 ;  /* 0x0000065403037816 */ /* 0x000fea00000000d2 */
[----:B------:R2:W3:Y:S04]  /*6c70*/  @P0 LDS.128 R148, [R0] ;  /* 0x0000000000940984 */ /* 0x0004e80000000c00 */
[----:B------:R2:W4:Y:S04]  /*6c80*/  @P0 LDS.128 R152, [R2+0x10] ;  /* 0x0000100002980984 */ /* 0x0005280000000c00 */
        /* <DEDUP_REMOVED lines=9> */
[----:B------:R-:W-:Y:S01]  /*6d20*/  SEL R181, R181, RZ, P0 ;  /* 0x000000ffb5b57207 */ /* 0x000fe20000000000 */
[----:B-----5:R5:W-:Y:S02]  /*6d30*/  SYNCS.ARRIVE.TRANS64.RED.A1T0 RZ, [R3+URZ], RZ ;  /* 0x000000ff03ff79a7 */ /* 0x020be400081004ff */
[----:B-----5:R-:W-:Y:S04]  /*6d40*/  SEL R3, RZ, 0x1, P0 ;  /* 0x00000001ff037807 */ /* 0x020fe80000000000 */
[----:B--234-:R-:W-:Y:S02]  /*6d50*/  LOP3.LUT R180, R180, R3, RZ, 0x3c, !PT ;  /* 0x00000003b4b47212 */ /* 0x01cfe400078e3cff */
.L_x_99:
[----:B------:R-:W-:Y:S05]  /*6d60*/  BSYNC B1 ;  /* 0x0000000000017941 */ /* 0x000fea0003800000 */
.L_x_98:
[----:B------:R-:W-:Y:S05]  /*6d70*/  VIADD R0, R80, 0x40 ;  /* 0x0000004050007836 */ /* 0x000fea0000000000 */
[----:B------:R-:W-:Y:S04]  /*6d80*/  SHF.R.U32.HI R0, RZ, 0x15, R0 ;  /* 0x00000015ff007819 */ /* 0x000fe80000011600 */
[----:B------:R-:W-:Y:S11]  /*6d90*/  LOP3.LUT P0, RZ, R0, 0x3, R173, 0x48, !PT ;  /* 0x0000000300ff7812 */ /* 0x000ff600078048ad */
[----:B------:R-:W-:Y:S02]  /*6da0*/  @!UPT UIADD3 URZ, UPT, UPT, URZ, URZ, URZ ;  /* 0x000000fffffff290 */ /* 0x000fe4000fffe0ff */
[----:B------:R-:W-:Y:S05]  /*6db0*/  @!P0 BRA `(.L_x_103) ;  /* 0x0000000000408947 */ /* 0x000fea0003800000 */
[----:B------:R-:W2:Y:S01]  /*6dc0*/  LDCU.64 UR8, c[0x4][0x70] ;  /* 0x01000e00ff0877ac */ /* 0x000ea20008000a00 */
[----:B------:R-:W-:Y:S01]  /*6dd0*/  MOV R3, 0x0 ;  /* 0x0000000000037802 */ /* 0x000fe20000000f00 */
[----:B------:R-:W-:Y:S02]  /*6de0*/  HFMA2 R12, -RZ, RZ, 0, 5.9604644775390625e-08 ;  /* 0x00000001ff0c7431 */ /* 0x000fe400000001ff */
[----:B------:R-:W-:Y:S02]  /*6df0*/  IMAD.MOV.U32 R8, RZ, RZ, 0x192 ;  /* 0x00000192ff087424 */ /* 0x000fe400078e00ff */
[----:B------:R-:W-:Y:S01]  /*6e00*/  IMAD.MOV.U32 R13, RZ, RZ, RZ ;  /* 0x000000ffff0d7224 */ /* 0x000fe200078e00ff */
[----:B------:R-:W3:Y:S01]  /*6e10*/  LDCU.64 UR6, c[0x4][0x78] ;  /* 0x01000f00ff0677ac */ /* 0x000ee20008000a00 */
[----:B------:R-:W4:Y:S01]  /*6e20*/  LDC.64 R2, c[0x4][R3] ;  /* 0x0100000003027b82 */ /* 0x000f220000000a00 */
[----:B------:R-:W5:Y:S01]  /*6e30*/  LDCU.64 UR4, c[0x4][0x10] ;  /* 0x01000200ff0477ac */ /* 0x000f620008000a00 */
[----:B--2---:R-:W-:Y:S01]  /*6e40*/  MOV R5, UR9 ;  /* 0x0000000900057c02 */ /* 0x004fe20008000f00 */
[----:B------:R-:W-:Y:S01]  /*6e50*/  IMAD.U32 R4, RZ, RZ, UR8 ;  /* 0x00000008ff047e24 */ /* 0x000fe2000f8e00ff */
[----:B---3--:R-:W-:Y:S01]  /*6e60*/  MOV R7, UR7 ;  /* 0x0000000700077c02 */ /* 0x008fe20008000f00 */
[----:B------:R-:W-:Y:S01]  /*6e70*/  IMAD.U32 R6, RZ, RZ, UR6 ;  /* 0x00000006ff067e24 */ /* 0x000fe2000f8e00ff */
[----:B-----5:R-:W-:Y:S01]  /*6e80*/  MOV R11, UR5 ;  /* 0x00000005000b7c02 */ /* 0x020fe20008000f00 */
[----:B------:R-:W-:Y:S02]  /*6e90*/  IMAD.U32 R10, RZ, RZ, UR4 ;  /* 0x00000004ff0a7e24 */ /* 0x000fe4000f8e00ff */
[----:B------:R-:W-:Y:S07]  /*6ea0*/  LEPC R20, `(.L_x_103) ;  /* 0x000000001014794e */ /* 0x000fee0000000000 */
[----:B-1--4-:R-:W-:Y:S05]  /*6eb0*/  CALL.ABS.NOINC R2 ;  /* 0x0000000002007343 */ /* 0x012fea0003c00000 */
.L_x_103:
[----:B------:R-:W-:Y:S01]  /*6ec0*/  ISETP.NE.AND P0, PT, R193, RZ, PT ;  /* 0x000000ffc100720c */ /* 0x000fe20003f05270 */
[----:B------:R-:W-:Y:S05]  /*6ed0*/  WARPSYNC.ALL ;  /* 0x0000000000007948 */ /* 0x000fea0003800000 */
[----:B------:R-:W-:Y:S01]  /*6ee0*/  R2UR UR4, R80 ;  /* 0x00000000500472ca */ /* 0x000fe200000e0000 */
[----:B------:R-:W-:Y:S01]  /*6ef0*/  BSSY.RECONVERGENT B0, `(.L_x_104) ;  /* 0x000011d000007945 */ /* 0x000fe20003800200 */
[----:B------:R-:W-:Y:S02]  /*6f00*/  F2FP.F16.E4M3.UNPACK_B R11, R149 ;  /* 0x00000095ff0b723e */ /* 0x000fe400020006ff */
[----:B------:R-:W-:Y:S02]  /*6f10*/  F2FP.F16.E4M3.UNPACK_B R10, R150 ;  /* 0x00000096ff0a723e */ /* 0x000fe400020006ff */
[----:B------:R-:W-:Y:S01]  /*6f20*/  F2FP.F16.E4M3.UNPACK_B R9, R151 ;  /* 0x00000097ff09723e */ /* 0x000fe200020006ff */
[--C-:B------:R-:W-:Y:S01]  /*6f30*/  HADD2.F32 R83, -RZ, R11.reuse.H0_H0 ;  /* 0x2000000bff537230 */ /* 0x100fe20000004100 */
[----:B------:R-:W-:Y:S01]  /*6f40*/  F2FP.F16.E4M3.UNPACK_B R8, R152 ;  /* 0x00000098ff08723e */ /* 0x000fe200020006ff */
[----:B------:R-:W-:Y:S01]  /*6f50*/  HADD2.F32 R84, -RZ, R11.H1_H1 ;  /* 0x3000000bff547230 */ /* 0x000fe20000004100 */
[----:B------:R-:W-:Y:S01]  /*6f60*/  F2FP.F16.E4M3.UNPACK_B R7, R153 ;  /* 0x00000099ff07723e */ /* 0x000fe200020006ff */
[--C-:B------:R-:W-:Y:S01]  /*6f70*/  HADD2.F32 R87, -RZ, R10.reuse.H0_H0 ;  /* 0x2000000aff577230 */ /* 0x100fe20000004100 */
[----:B------:R-:W-:Y:S01]  /*6f80*/  F2FP.F16.E4M3.UNPACK_B R6, R154 ;  /* 0x0000009aff06723e */ /* 0x000fe200020006ff */
[----:B------:R-:W-:Y:S01]  /*6f90*/  HADD2.F32 R88, -RZ, R10.H1_H1 ;  /* 0x3000000aff587230 */ /* 0x000fe20000004100 */
[----:B------:R-:W-:Y:S01]  /*6fa0*/  F2FP.F16.E4M3.UNPACK_B R5, R155 ;  /* 0x0000009bff05723e */ /* 0x000fe200020006ff */
[--C-:B------:R-:W-:Y:S01]  /*6fb0*/  HADD2.F32 R91, -RZ, R9.reuse.H0_H0 ;  /* 0x20000009ff5b7230 */ /* 0x100fe20000004100 */
[----:B-1----:R-:W-:Y:S01]  /*6fc0*/  F2FP.F16.E4M3.UNPACK_B R4, R156 ;  /* 0x0000009cff04723e */ /* 0x002fe200020006ff */
[----:B------:R-:W-:Y:S01]  /*6fd0*/  HADD2.F32 R92, -RZ, R9.H1_H1 ;  /* 0x30000009ff5c7230 */ /* 0x000fe20000004100 */
[-C--:B------:R-:W-:Y:S01]  /*6fe0*/  F2FP.F16.E4M3.UNPACK_B R2, R148.reuse ;  /* 0x00000094ff02723e */ /* 0x080fe200020006ff */
[--C-:B------:R-:W-:Y:S01]  /*6ff0*/  HADD2.F32 R95, -RZ, R8.reuse.H0_H0 ;  /* 0x20000008ff5f7230 */ /* 0x100fe20000004100 */
[----:B------:R-:W-:Y:S01]  /*7000*/  F2FP.F16.E4M3.UNPACK_B R148, R148.H1 ;  /* 0x00000094ff94723e */ /* 0x000fe200030006ff */
[----:B------:R-:W-:Y:S01]  /*7010*/  HADD2.F32 R97, -RZ, R8.H1_H1 ;  /* 0x30000008ff617230 */ /* 0x000fe20000004100 */
[----:B------:R-:W-:Y:S01]  /*7020*/  F2FP.F16.E4M3.UNPACK_B R149, R149.H1 ;  /* 0x00000095ff95723e */ /* 0x000fe200030006ff */
[--C-:B------:R-:W-:Y:S01]  /*7030*/  HADD2.F32 R98, -RZ, R7.reuse.H0_H0 ;  /* 0x20000007ff627230 */ /* 0x100fe20000004100 */
[----:B------:R-:W-:Y:S01]  /*7040*/  F2FP.F16.E4M3.UNPACK_B R150, R150.H1 ;  /* 0x00000096ff96723e */ /* 0x000fe200030006ff */
[----:B------:R-:W-:Y:S01]  /*7050*/  HADD2.F32 R101, -RZ, R7.H1_H1 ;  /* 0x30000007ff657230 */ /* 0x000fe20000004100 */
[----:B------:R-:W-:Y:S01]  /*7060*/  F2FP.F16.E4M3.UNPACK_B R151, R151.H1 ;  /* 0x00000097ff97723e */ /* 0x000fe200030006ff */
[--C-:B------:R-:W-:Y:S01]  /*7070*/  HADD2.F32 R102, -RZ, R6.reuse.H0_H0 ;  /* 0x20000006ff667230 */ /* 0x100fe20000004100 */
[----:B------:R-:W-:Y:S01]  /*7080*/  F2FP.F16.E4M3.UNPACK_B R138, R163 ;  /* 0x000000a3ff8a723e */ /* 0x000fe200020006ff */
[----:B------:R-:W-:Y:S01]  /*7090*/  HADD2.F32 R105, -RZ, R6.H1_H1 ;  /* 0x30000006ff697230 */ /* 0x000fe20000004100 */
[----:B------:R-:W-:Y:S01]  /*70a0*/  R2UR UR5, R207 ;  /* 0x00000000cf0572ca */ /* 0x000fe200000e0000 */
        /* <DEDUP_REMOVED lines=8> */
[----:B------:R-:W1:Y:S01]  /*7130*/  LDTM.x64 R4, tmem[UR4+0x40] ;  /* 0x00004004000479ee */ /* 0x000e620008340000 */
[--C-:B------:R-:W-:Y:S01]  /*7140*/  HADD2.F32 R0, -RZ, R2.reuse.H0_H0 ;  /* 0x20000002ff007230 */ /* 0x100fe20000004100 */
[----:B------:R-:W-:Y:S01]  /*7150*/  NOP ;  /* 0x0000000000007918 */ /* 0x000fe20000000000 */
[----:B------:R-:W-:Y:S01]  /*7160*/  HADD2.F32 R2, -RZ, R2.H1_H1 ;  /* 0x30000002ff027230 */ /* 0x000fe20000004100 */
[----:B------:R-:W-:Y:S01]  /*7170*/  UIADD3 UR5, UPT, UPT, UR5, 0xc0, URZ ;  /* 0x000000c005057890 */ /* 0x000fe2000fffe0ff */
[--C-:B------:R-:W-:Y:S01]  /*7180*/  HADD2.F32 R86, -RZ, R149.reuse.H1_H1 ;  /* 0x30000095ff567230 */ /* 0x100fe20000004100 */
[----:B------:R-:W-:Y:S01]  /*7190*/  F2FP.F16.E4M3.UNPACK_B R132, R161 ;  /* 0x000000a1ff84723e */ /* 0x000fe200020006ff */
[--C-:B------:R-:W-:Y:S01]  /*71a0*/  HADD2.F32 R114, -RZ, R116.reuse.H0_H0 ;  /* 0x20000074ff727230 */ /* 0x100fe20000004100 */
[----:B------:R-:W-:Y:S01]  /*71b0*/  UPRMT UR5, UR37, 0x654, UR5 ;  /* 0x0000065425057896 */ /* 0x000fe20008000005 */
[----:B------:R-:W-:Y:S01]  /*71c0*/  HADD2.F32 R117, -RZ, R116.H1_H1 ;  /* 0x30000074ff757230 */ /* 0x000fe20000004100 */
[----:B------:R-:W-:Y:S01]  /*71d0*/  F2FP.F16.E4M3.UNPACK_B R136, R162 ;  /* 0x000000a2ff88723e */ /* 0x000fe200020006ff */
[--C-:B------:R-:W-:Y:S01]  /*71e0*/  HADD2.F32 R118, -RZ, R120.reuse.H0_H0 ;  /* 0x20000078ff767230 */ /* 0x100fe20000004100 */
[----:B------:R-:W-:Y:S01]  /*71f0*/  F2FP.F16.E4M3.UNPACK_B R152, R152.H1 ;  /* 0x00000098ff98723e */ /* 0x000fe200030006ff */
[----:B------:R-:W-:Y:S01]  /*7200*/  HADD2.F32 R121, -RZ, R120.H1_H1 ;  /* 0x30000078ff797230 */ /* 0x000fe20000004100 */
[----:B------:R-:W-:Y:S01]  /*7210*/  F2FP.F16.E4M3.UNPACK_B R153, R153.H1 ;  /* 0x00000099ff99723e */ /* 0x000fe200030006ff */
[--C-:B------:R-:W-:Y:S01]  /*7220*/  HADD2.F32 R122, -RZ, R124.reuse.H0_H0 ;  /* 0x2000007cff7a7230 */ /* 0x100fe20000004100 */
[----:B------:R-:W-:Y:S01]  /*7230*/  F2FP.F16.E4M3.UNPACK_B R154, R154.H1 ;  /* 0x0000009aff9a723e */ /* 0x000fe200030006ff */
[----:B-1----:R-:W-:Y:S01]  /*7240*/  SYNCS.ARRIVE.TRANS64.RED.A1T0 RZ, [UR5], RZ ;  /* 0x000000ffffff79a7 */ /* 0x002fe20008100405 */
[----:B------:R-:W-:Y:S01]  /*7250*/  HADD2.F32 R125, -RZ, R124.H1_H1 ;  /* 0x3000007cff7d7230 */ /* 0x000fe20000004100 */
[----:B------:R-:W-:Y:S01]  /*7260*/  F2FP.F16.E4M3.UNPACK_B R155, R155.H1 ;  /* 0x0000009bff9b723e */ /* 0x000fe200030006ff */
[--C-:B------:R-:W-:Y:S01]  /*7270*/  HADD2.F32 R126, -RZ, R128.reuse.H0_H0 ;  /* 0x20000080ff7e7230 */ /* 0x100fe20000004100 */
[----:B------:R-:W-:Y:S01]  /*7280*/  F2FP.F16.E4M3.UNPACK_B R156, R156.H1 ;  /* 0x0000009cff9c723e */ /* 0x000fe200030006ff */
[----:B------:R-:W-:Y:S01]  /*7290*/  HADD2.F32 R129, -RZ, R128.H1_H1 ;  /* 0x30000080ff817230 */ /* 0x000fe20000004100 */
[----:B------:R-:W-:Y:S01]  /*72a0*/  F2FP.F16.E4M3.UNPACK_B R157, R157.H1 ;  /* 0x0000009dff9d723e */ /* 0x000fe200030006ff */
[C---:B------:R-:W-:Y:S01]  /*72b0*/  FMUL R4, R78.reuse, R4 ;  /* 0x000000044e047220 */ /* 0x040fe20000400000 */
[C---:B------:R-:W-:Y:S01]  /*72c0*/  FMUL R5, R78.reuse, R5 ;  /* 0x000000054e057220 */ /* 0x040fe20000400000 */
[----:B------:R-:W-:Y:S02]  /*72d0*/  HADD2.F32 R3, -RZ, R148.H0_H0 ;  /* 0x20000094ff037230 */ /* 0x000fe40000004100 */
        /* <DEDUP_REMOVED lines=9> */
[C---:B------:R-:W-:Y:S01]  /*7370*/  FMUL R2, R78.reuse, R21 ;  /* 0x000000154e027220 */ /* 0x040fe20000400000 */
[C---:B------:R-:W-:Y:S01]  /*7380*/  FMUL R21, R78.reuse, R28 ;  /* 0x0000001c4e157220 */ /* 0x040fe20000400000 */
[----:B------:R-:W-:Y:S02]  /*7390*/  HADD2.F32 R130, -RZ, R132.H0_H0 ;  /* 0x20000084ff827230 */ /* 0x000fe40000004100 */
[C---:B------:R-:W-:Y:S01]  /*73a0*/  FMUL R6, R78.reuse, R6 ;  /* 0x000000064e067220 */ /* 0x040fe20000400000 */
[----:B------:R-:W-:Y:S02]  /*73b0*/  HADD2.F32 R82, -RZ, R148.H1_H1 ;  /* 0x30000094ff527230 */ /* 0x000fe40000004100 */
[C---:B------:R-:W-:Y:S01]  /*73c0*/  FMUL R7, R78.reuse, R7 ;  /* 0x000000074e077220 */ /* 0x040fe20000400000 */
[----:B------:R-:W-:Y:S02]  /*73d0*/  HADD2.F32 R85, -RZ, R149.H0_H0 ;  /* 0x20000095ff557230 */ /* 0x000fe40000004100 */
[C---:B------:R-:W-:Y:S01]  /*73e0*/  FFMA R6, R81.reuse, R3, R6 ;  /* 0x0000000351067223 */ /* 0x040fe20000000006 */
[----:B------:R-:W-:Y:S02]  /*73f0*/  HADD2.F32 R133, -RZ, R132.H1_H1 ;  /* 0x30000084ff857230 */ /* 0x000fe40000004100 */
[C---:B------:R-:W-:Y:S01]  /*7400*/  FFMA R7, R81.reuse, R82, R7 ;  /* 0x0000005251077223 */ /* 0x040fe20000000007 */
[C---:B------:R-:W-:Y:S01]  /*7410*/  FFMA R8, R81.reuse, R83, R8 ;  /* 0x0000005351087223 */ /* 0x040fe20000000008 */
[C---:B------:R-:W-:Y:S01]  /*7420*/  FFMA R9, R81.reuse, R84, R9 ;  /* 0x0000005451097223 */ /* 0x040fe20000000009 */
[--C-:B------:R-:W-:Y:S02]  /*7430*/  HADD2.F32 R82, -RZ, R138.reuse.H0_H0 ;  /* 0x2000008aff527230 */ /* 0x100fe40000004100 */
[C---:B------:R-:W-:Y:S01]  /*7440*/  FMUL R10, R78.reuse, R10 ;  /* 0x0000000a4e0a7220 */ /* 0x040fe20000400000 */
[----:B------:R-:W-:Y:S02]  /*7450*/  HADD2.F32 R83, -RZ, R138.H1_H1 ;  /* 0x3000008aff537230 */ /* 0x000fe40000004100 */
[C---:B------:R-:W-:Y:S01]  /*7460*/  FMUL R11, R78.reuse, R11 ;  /* 0x0000000b4e0b7220 */ /* 0x040fe20000400000 */
[----:B------:R-:W-:Y:S02]  /*7470*/  HADD2.F32 R89, -RZ, R150.H0_H0 ;  /* 0x20000096ff597230 */ /* 0x000fe40000004100 */
[C---:B------:R-:W-:Y:S01]  /*7480*/  FFMA R10, R81.reuse, R85, R10 ;  /* 0x00000055510a7223 */ /* 0x040fe2000000000a */
[--C-:B------:R-:W-:Y:S02]  /*7490*/  HADD2.F32 R134, -RZ, R136.reuse.H0_H0 ;  /* 0x20000088ff867230 */ /* 0x100fe40000004100 */
[C---:B------:R-:W-:Y:S01]  /*74a0*/  FFMA R11, R81.reuse, R86, R11 ;  /* 0x00000056510b7223 */ /* 0x040fe2000000000b */
[C---:B------:R-:W-:Y:S01]  /*74b0*/  FFMA R12, R81.reuse, R87, R12 ;  /* 0x00000057510c7223 */ /* 0x040fe2000000000c */
[----:B------:R-:W-:Y:S01]  /*74c0*/  FFMA R13, R81, R88, R13 ;  /* 0x00000058510d7223 */ /* 0x000fe2000000000d */
[----:B------:R-:W-:Y:S01]  /*74d0*/  F2FP.SATFINITE.E4M3.F32.PACK_AB_MERGE_C R86, R7, R6, RZ ;  /* 0x000000060756723e */ /* 0x000fe200048070ff */
[C---:B------:R-:W-:Y:S01]  /*74e0*/  FMUL R7, R78.reuse, R24 ;  /* 0x000000184e077220 */ /* 0x040fe20000400000 */
[----:B------:R-:W-:Y:S01]  /*74f0*/  F2FP.SATFINITE.E4M3.F32.PACK_AB_MERGE_C R138, R11, R10, RZ ;  /* 0x0000000a0b8a723e */ /* 0x000fe200048070ff */
[C---:B------:R-:W-:Y:S01]  /*7500*/  FMUL R10, R78.reuse, R25 ;  /* 0x000000194e0a7220 */ /* 0x040fe20000400000 */
[C---:B------:R-:W-:Y:S01]  /*7510*/  FMUL R25, R78.reuse, R32 ;  /* 0x000000204e197220 */ /* 0x040fe20000400000 */
[----:B------:R-:W-:Y:S02]  /*7520*/  HADD2.F32 R137, -RZ, R136.H1_H1 ;  /* 0x30000088ff897230 */ /* 0x000fe40000004100 */
[C---:B------:R-:W-:Y:S01]  /*7530*/  FMUL R14, R78.reuse, R14 ;  /* 0x0000000e4e0e7220 */ /* 0x040fe20000400000 */
[----:B------:R-:W-:Y:S02]  /*7540*/  HADD2.F32 R90, -RZ, R150.H1_H1 ;  /* 0x30000096ff5a7230 */ /* 0x000fe40000004100 */
[C---:B------:R-:W-:Y:S01]  /*7550*/  FMUL R15, R78.reuse, R15 ;  /* 0x0000000f4e0f7220 */ /* 0x040fe20000400000 */
[--C-:B------:R-:W-:Y:S02]  /*7560*/  HADD2.F32 R93, -RZ, R151.reuse.H0_H0 ;  /* 0x20000097ff5d7230 */ /* 0x100fe40000004100 */
[C---:B------:R-:W-:Y:S01]  /*7570*/  FFMA R14, R81.reuse, R89, R14 ;  /* 0x00000059510e7223 */ /* 0x040fe2000000000e */
[----:B------:R-:W-:Y:S02]  /*7580*/  HADD2.F32 R94, -RZ, R151.H1_H1 ;  /* 0x30000097ff5e7230 */ /* 0x000fe40000004100 */
[C---:B------:R-:W-:Y:S01]  /*7590*/  FFMA R15, R81.reuse, R90, R15 ;  /* 0x0000005a510f7223 */ /* 0x040fe2000000000f */
[C---:B------:R-:W-:Y:S01]  /*75a0*/  FFMA R16, R81.reuse, R91, R16 ;  /* 0x0000005b51107223 */ /* 0x040fe20000000010 */
[----:B------:R-:W-:Y:S01]  /*75b0*/  FFMA R17, R81, R92, R17 ;  /* 0x0000005c51117223 */ /* 0x000fe20000000011 */
[C---:B------:R-:W-:Y:S01]  /*75c0*/  FMUL R18, R78.reuse, R18 ;  /* 0x000000124e127220 */ /* 0x040fe20000400000 */
[C---:B------:R-:W-:Y:S01]  /*75d0*/  FMUL R19, R78.reuse, R19 ;  /* 0x000000134e137220 */ /* 0x040fe20000400000 */
[--C-:B------:R-:W-:Y:S01]  /*75e0*/  HADD2.F32 R96, -RZ, R152.reuse.H0_H0 ;  /* 0x20000098ff607230 */ /* 0x100fe20000004100 */
[----:B------:R-:W-:Y:S01]  /*75f0*/  F2FP.SATFINITE.E4M3.F32.PACK_AB_MERGE_C R14, R15, R14, RZ ;  /* 0x0000000e0f0e723e */ /* 0x000fe200048070ff */
[C---:B------:R-:W-:Y:S01]  /*7600*/  FFMA R18, R81.reuse, R93, R18 ;  /* 0x0000005d51127223 */ /* 0x040fe20000000012 */
[C---:B------:R-:W-:Y:S01]  /*7610*/  FFMA R19, R81.reuse, R94, R19 ;  /* 0x0000005e51137223 */ /* 0x040fe20000000013 */
[C---:B------:R-:W-:Y:S01]  /*7620*/  FFMA R0, R81.reuse, R95, R0 ;  /* 0x0000005f51007223 */ /* 0x040fe20000000000 */
[----:B------:R-:W-:Y:S01]  /*7630*/  FFMA R2, R81, R97, R2 ;  /* 0x0000006151027223 */ /* 0x000fe20000000002 */
[----:B------:R-:W-:Y:S02]  /*7640*/  HADD2.F32 R99, -RZ, R152.H1_H1 ;  /* 0x30000098ff637230 */ /* 0x000fe40000004100 */
[C---:B------:R-:W-:Y:S01]  /*7650*/  FMUL R3, R78.reuse, R22 ;  /* 0x000000164e037220 */ /* 0x040fe20000400000 */
[----:B------:R-:W-:Y:S01]  /*7660*/  F2FP.SATFINITE.E4M3.F32.PACK_AB_MERGE_C R18, R19, R18, RZ ;  /* 0x000000121312723e */ /* 0x000fe200048070ff */
[C---:B------:R-:W-:Y:S01]  /*7670*/  FMUL R22, R78.reuse, R29 ;  /* 0x0000001d4e167220 */ /* 0x040fe20000400000 */
[C---:B------:R-:W-:Y:S01]  /*7680*/  FMUL R29, R78.reuse, R36 ;  /* 0x000000244e1d7220 */ /* 0x040fe20000400000 */
[C---:B------:R-:W-:Y:S01]  /*7690*/  FFMA R3, R81.reuse, R96, R3 ;  /* 0x0000006051037223 */ /* 0x040fe20000000003 */
[C---:B------:R-:W-:Y:S01]  /*76a0*/  FMUL R6, R78.reuse, R23 ;  /* 0x000000174e067220 */ /* 0x040fe20000400000 */
[--C-:B------:R-:W-:Y:S02]  /*76b0*/  HADD2.F32 R100, -RZ, R153.reuse.H0_H0 ;  /* 0x20000099ff647230 */ /* 0x100fe40000004100 */
[C---:B------:R-:W-:Y:S01]  /*76c0*/  FMUL R11, R78.reuse, R26 ;  /* 0x0000001a4e0b7220 */ /* 0x040fe20000400000 */
[----:B------:R-:W-:Y:S02]  /*76d0*/  HADD2.F32 R103, -RZ, R153.H1_H1 ;  /* 0x30000099ff677230 */ /* 0x000fe40000004100 */
[C---:B------:R-:W-:Y:S01]  /*76e0*/  FFMA R6, R81.reuse, R99, R6 ;  /* 0x0000006351067223 */ /* 0x040fe20000000006 */
[C---:B------:R-:W-:Y:S01]  /*76f0*/  FFMA R7, R81.reuse, R98, R7 ;  /* 0x0000006251077223 */ /* 0x040fe20000000007 */
[C---:B------:R-:W-:Y:S01]  /*7700*/  FFMA R10, R81.reuse, R101, R10 ;  /* 0x00000065510a7223 */ /* 0x040fe2000000000a */
[C---:B------:R-:W-:Y:S01]  /*7710*/  FFMA R11, R81.reuse, R100, R11 ;  /* 0x00000064510b7223 */ /* 0x040fe2000000000b */
[----:B------:R-:W-:Y:S01]  /*7720*/  FMUL R26, R78, R33 ;  /* 0x000000214e1a7220 */ /* 0x000fe20000400000 */
[----:B------:R-:W-:Y:S01]  /*7730*/  F2FP.SATFINITE.E4M3.F32.PACK_AB_MERGE_C R3, R6, R3, RZ ;  /* 0x000000030603723e */ /* 0x000fe200048070ff */
[C---:B------:R-:W-:Y:S01]  /*7740*/  FMUL R33, R78.reuse, R40 ;  /* 0x000000284e217220 */ /* 0x040fe20000400000 */
        /* <DEDUP_REMOVED lines=8> */
[C---:B------:R-:W-:Y:S01]  /*77d0*/  FMUL R30, R78.reuse, R37 ;  /* 0x000000254e1e7220 */ /* 0x040fe20000400000 */
[C---:B------:R-:W-:Y:S01]  /*77e0*/  FMUL R37, R78.reuse, R44 ;  /* 0x0000002c4e257220 */ /* 0x040fe20000400000 */
[C---:B------:R-:W-:Y:S01]  /*77f0*/  FMUL R24, R78.reuse, R31 ;  /* 0x0000001f4e187220 */ /* 0x040fe20000400000 */
[----:B------:R-:W-:Y:S01]  /*7800*/  F2FP.F16.E4M3.UNPACK_B R158, R158.H1 ;  /* 0x0000009eff9e723e */ /* 0x000fe200030006ff */
[--C-:B------:R-:W-:Y:S02]  /*7810*/  HADD2.F32 R108, -RZ, R155.reuse.H0_H0 ;  /* 0x2000009bff6c7230 */ /* 0x100fe40000004100 */
[----:B------:R-:W-:Y:S01]  /*7820*/  FMUL R27, R78, R34 ;  /* 0x000000224e1b7220 */ /* 0x000fe20000400000 */
[----:B------:R-:W-:Y:S02]  /*7830*/  HADD2.F32 R111, -RZ, R155.H1_H1 ;  /* 0x3000009bff6f7230 */ /* 0x000fe40000004100 */
[C---:B------:R-:W-:Y:S01]  /*7840*/  FFMA R24, R81.reuse, R107, R24 ;  /* 0x0000006b51187223 */ /* 0x040fe20000000018 */
[----:B------:R-:W-:Y:S01]  /*7850*/  F2FP.F16.E4M3.UNPACK_B R159, R159.H1 ;  /* 0x0000009fff9f723e */ /* 0x000fe200030006ff */
[C---:B------:R-:W-:Y:S01]  /*7860*/  FFMA R25, R81.reuse, R106, R25 ;  /* 0x0000006a51197223 */ /* 0x040fe20000000019 */
[C---:B------:R-:W-:Y:S01]  /*7870*/  FFMA R26, R81.reuse, R109, R26 ;  /* 0x0000006d511a7223 */ /* 0x040fe2000000001a */
[----:B------:R-:W-:Y:S01]  /*7880*/  F2FP.F16.E4M3.UNPACK_B R160, R160.H1 ;  /* 0x000000a0ffa0723e */ /* 0x000fe200030006ff */
[C---:B------:R-:W-:Y:S01]  /*7890*/  FFMA R27, R81.reuse, R108, R27 ;  /* 0x0000006c511b7223 */ /* 0x040fe2000000001b */
[----:B------:R-:W-:Y:S01]  /*78a0*/  F2FP.SATFINITE.E4M3.F32.PACK_AB_MERGE_C R6, R24, R23, RZ ;  /* 0x000000171806723e */ /* 0x000fe200048070ff */
[C---:B------:R-:W-:Y:S01]  /*78b0*/  FMUL R34, R78.reuse, R41 ;  /* 0x000000294e227220 */ /* 0x040fe20000400000 */
[C---:B------:R-:W-:Y:S01]  /*78c0*/  FMUL R41, R78.reuse, R48 ;  /* 0x000000304e297220 */ /* 0x040fe20000400000 */
[----:B------:R-:W-:Y:S01]  /*78d0*/  FMUL R28, R78, R35 ;  /* 0x000000234e1c7220 */ /* 0x000fe20000400000 */
[----:B------:R-:W-:Y:S01]  /*78e0*/  F2FP.F16.E4M3.UNPACK_B R161, R161.H1 ;  /* 0x000000a1ffa1723e */ /* 0x000fe200030006ff */
[--C-:B------:R-:W-:Y:S01]  /*78f0*/  HADD2.F32 R112, -RZ, R156.reuse.H0_H0 ;  /* 0x2000009cff707230 */ /* 0x100fe20000004100 */
[----:B------:R-:W-:Y:S01]  /*7900*/  F2FP.SATFINITE.E4M3.F32.PACK_AB_MERGE_C R6, R22, R21, R6 ;  /* 0x000000151606723e */ /* 0x000fe20004807006 */
[C---:B------:R-:W-:Y:S01]  /*7910*/  FFMA R28, R81.reuse, R111, R28 ;  /* 0x0000006f511c7223 */ /* 0x040fe2000000001c */
[C---:B------:R-:W-:Y:S01]  /*7920*/  FFMA R29, R81.reuse, R110, R29 ;  /* 0x0000006e511d7223 */ /* 0x040fe2000000001d */
[C---:B------:R-:W-:Y:S01]  /*7930*/  FFMA R30, R81.reuse, R113, R30 ;  /* 0x00000071511e7223 */ /* 0x040fe2000000001e */
[----:B------:R-:W-:Y:S02]  /*7940*/  HADD2.F32 R115, -RZ, R156.H1_H1 ;  /* 0x3000009cff737230 */ /* 0x000fe40000004100 */
[C---:B------:R-:W-:Y:S01]  /*7950*/  FMUL R31, R78.reuse, R38 ;  /* 0x000000264e1f7220 */ /* 0x040fe20000400000 */
[----:B------:R-:W-:Y:S01]  /*7960*/  F2FP.F16.E4M3.UNPACK_B R162, R162.H1 ;  /* 0x000000a2ffa2723e */ /* 0x000fe200030006ff */
[C---:B------:R-:W-:Y:S01]  /*7970*/  FMUL R38, R78.reuse, R45 ;  /* 0x0000002d4e267220 */ /* 0x040fe20000400000 */
[C---:B------:R-:W-:Y:S01]  /*7980*/  FMUL R45, R78.reuse, R52 ;  /* 0x000000344e2d7220 */ /* 0x040fe20000400000 */
[----:B------:R-:W-:Y:S01]  /*7990*/  F2FP.F16.E4M3.UNPACK_B R163, R163.H1 ;  /* 0x000000a3ffa3723e */ /* 0x000fe200030006ff */
[----:B------:R-:W-:Y:S01]  /*79a0*/  FFMA R31, R81, R112, R31 ;  /* 0x00000070511f7223 */ /* 0x000fe2000000001f */
[----:B------:R-:W-:Y:S01]  /*79b0*/  FMUL R52, R78, R59 ;  /* 0x0000003b4e347220 */ /* 0x000fe20000400000 */
[----:B------:R-:W-:Y:S01]  /*79c0*/  IADD3 R76, PT, PT, R76, 0x1, RZ ;  /* 0x000000014c4c7810 */ /* 0x000fe20007ffe0ff */
[C---:B------:R-:W-:Y:S01]  /*79d0*/  FMUL R59, R78.reuse, R66 ;  /* 0x000000424e3b7220 */ /* 0x040fe20000400000 */
[----:B------:R-:W-:Y:S01]  /*79e0*/  F2FP.SATFINITE.E4M3.F32.PACK_AB_MERGE_C R66, R13, R12, R14 ;  /* 0x0000000c0d42723e */ /* 0x000fe2000480700e */
[C---:B------:R-:W-:Y:S01]  /*79f0*/  FMUL R32, R78.reuse, R39 ;  /* 0x000000274e207220 */ /* 0x040fe20000400000 */
[--C-:B------:R-:W-:Y:S02]  /*7a00*/  HADD2.F32 R116, -RZ, R157.reuse.H0_H0 ;  /* 0x2000009dff747230 */ /* 0x100fe40000004100 */
[C---:B------:R-:W-:Y:S01]  /*7a10*/  FMUL R35, R78.reuse, R42 ;  /* 0x0000002a4e237220 */ /* 0x040fe20000400000 */
[----:B------:R-:W-:Y:S02]  /*7a20*/  HADD2.F32 R119, -RZ, R157.H1_H1 ;  /* 0x3000009dff777230 */ /* 0x000fe40000004100 */
[C---:B------:R-:W-:Y:S01]  /*7a30*/  FFMA R32, R81.reuse, R115, R32 ;  /* 0x0000007351207223 */ /* 0x040fe20000000020 */
[----:B------:R-:W-:Y:S01]  /*7a40*/  FMUL R36, R78, R43 ;  /* 0x0000002b4e247220 */ /* 0x000fe20000400000 */
[C---:B------:R-:W-:Y:S01]  /*7a50*/  FFMA R33, R81.reuse, R114, R33 ;  /* 0x0000007251217223 */ /* 0x040fe20000000021 */
[C---:B------:R-:W-:Y:S01]  /*7a60*/  FFMA R34, R81.reuse, R117, R34 ;  /* 0x0000007551227223 */ /* 0x040fe20000000022 */
[--C-:B------:R-:W-:Y:S01]  /*7a70*/  HADD2.F32 R120, -RZ, R158.reuse.H0_H0 ;  /* 0x2000009eff787230 */ /* 0x100fe20000004100 */
[----:B------:R-:W-:Y:S01]  /*7a80*/  F2FP.SATFINITE.E4M3.F32.PACK_AB_MERGE_C R32, R32, R31, RZ ;  /* 0x0000001f2020723e */ /* 0x000fe200048070ff */
[C---:B------:R-:W-:Y:S01]  /*7a90*/  FFMA R35, R81.reuse, R116, R35 ;  /* 0x0000007451237223 */ /* 0x040fe20000000023 */
[----:B------:R-:W-:Y:S02]  /*7aa0*/  HADD2.F32 R123, -RZ, R158.H1_H1 ;  /* 0x3000009eff7b7230 */ /* 0x000fe40000004100 */
[----:B------:R-:W-:Y:S01]  /*7ab0*/  FMUL R39, R78, R46 ;  /* 0x0000002e4e277220 */ /* 0x000fe20000400000 */
[----:B------:R-:W-:Y:S01]  /*7ac0*/  F2FP.SATFINITE.E4M3.F32.PACK_AB_MERGE_C R32, R30, R29, R32 ;  /* 0x0000001d1e20723e */ /* 0x000fe20004807020 */
[C---:B------:R-:W-:Y:S01]  /*7ad0*/  FFMA R36, R81.reuse, R119, R36 ;  /* 0x0000007751247223 */ /* 0x040fe20000000024 */
[C---:B------:R-:W-:Y:S01]  /*7ae0*/  FMUL R40, R78.reuse, R47 ;  /* 0x0000002f4e287220 */ /* 0x040fe20000400000 */
[C---:B------:R-:W-:Y:S01]  /*7af0*/  FFMA R37, R81.reuse, R118, R37 ;  /* 0x0000007651257223 */ /* 0x040fe20000000025 */
[C---:B------:R-:W-:Y:S01]  /*7b00*/  FFMA R38, R81.reuse, R121, R38 ;  /* 0x0000007951267223 */ /* 0x040fe20000000026 */
[C---:B------:R-:W-:Y:S01]  /*7b10*/  FMUL R42, R78.reuse, R49 ;  /* 0x000000314e2a7220 */ /* 0x040fe20000400000 */
[--C-:B------:R-:W-:Y:S02]  /*7b20*/  HADD2.F32 R124, -RZ, R159.reuse.H0_H0 ;  /* 0x2000009fff7c7230 */ /* 0x100fe40000004100 */
[C---:B------:R-:W-:Y:S01]  /*7b30*/  FFMA R39, R81.reuse, R120, R39 ;  /* 0x0000007851277223 */ /* 0x040fe20000000027 */
[----:B------:R-:W-:Y:S02]  /*7b40*/  HADD2.F32 R127, -RZ, R159.H1_H1 ;  /* 0x3000009fff7f7230 */ /* 0x000fe40000004100 */
[C---:B------:R-:W-:Y:S01]  /*7b50*/  FMUL R43, R78.reuse, R50 ;  /* 0x000000324e2b7220 */ /* 0x040fe20000400000 */
[C---:B------:R-:W-:Y:S01]  /*7b60*/  FFMA R40, R81.reuse, R123, R40 ;  /* 0x0000007b51287223 */ /* 0x040fe20000000028 */
[C---:B------:R-:W-:Y:S01]  /*7b70*/  FMUL R44, R78.reuse, R51 ;  /* 0x000000334e2c7220 */ /* 0x040fe20000400000 */
[C---:B------:R-:W-:Y:S01]  /*7b80*/  FFMA R41, R81.reuse, R122, R41 ;  /* 0x0000007a51297223 */ /* 0x040fe20000000029 */
[C---:B------:R-:W-:Y:S01]  /*7b90*/  FMUL R50, R78.reuse, R57 ;  /* 0x000000394e327220 */ /* 0x040fe20000400000 */
[C---:B------:R-:W-:Y:S01]  /*7ba0*/  FMUL R57, R78.reuse, R64 ;  /* 0x000000404e397220 */ /* 0x040fe20000400000 */
[----:B------:R-:W-:Y:S01]  /*7bb0*/  FFMA R42, R81, R125, R42 ;  /* 0x0000007d512a7223 */ /* 0x000fe2000000002a */
[C---:B------:R-:W-:Y:S01]  /*7bc0*/  FMUL R46, R78.reuse, R53 ;  /* 0x000000354e2e7220 */ /* 0x040fe20000400000 */
[--C-:B------:R-:W-:Y:S01]  /*7bd0*/  HADD2.F32 R128, -RZ, R160.reuse.H0_H0 ;  /* 0x200000a0ff807230 */ /* 0x100fe20000004100 */
[----:B------:R-:W-:Y:S01]  /*7be0*/  F2FP.SATFINITE.E4M3.F32.PACK_AB_MERGE_C R64, R5, R4, R86 ;  /* 0x000000040540723e */ /* 0x000fe20004807056 */
[C---:B------:R-:W-:Y:S01]  /*7bf0*/  FMUL R51, R78.reuse, R58 ;  /* 0x0000003a4e337220 */ /* 0x040fe20000400000 */
[C---:B------:R-:W-:Y:S01]  /*7c00*/  FMUL R53, R78.reuse, R60 ;  /* 0x0000003c4e357220 */ /* 0x040fe20000400000 */
[C---:B------:R-:W-:Y:S01]  /*7c10*/  FFMA R43, R81.reuse, R124, R43 ;  /* 0x0000007c512b7223 */ /* 0x040fe2000000002b */
[----:B------:R-:W-:Y:S02]  /*7c20*/  HADD2.F32 R131, -RZ, R160.H1_H1 ;  /* 0x300000a0ff837230 */ /* 0x000fe40000004100 */
[C---:B------:R-:W-:Y:S01]  /*7c30*/  FMUL R47, R78.reuse, R54 ;  /* 0x000000364e2f7220 */ /* 0x040fe20000400000 */
[C---:B------:R-:W-:Y:S01]  /*7c40*/  FMUL R58, R78.reuse, R65 ;  /* 0x000000414e3a7220 */ /* 0x040fe20000400000 */
[----:B------:R-:W-:Y:S01]  /*7c50*/  FMUL R60, R78, R67 ;  /* 0x000000434e3c7220 */ /* 0x000fe20000400000 */
[----:B------:R-:W-:Y:S01]  /*7c60*/  F2FP.SATFINITE.E4M3.F32.PACK_AB_MERGE_C R5, R20, R11, RZ ;  /* 0x0000000b1405723e */ /* 0x000fe200048070ff */
[----:B------:R-:W-:Y:S01]  /*7c70*/  FFMA R44, R81, R127, R44 ;  /* 0x0000007f512c7223 */ /* 0x000fe2000000002c */
[C---:B------:R-:W-:Y:S01]  /*7c80*/  FMUL R48, R78.reuse, R55 ;  /* 0x000000374e307220 */ /* 0x040fe20000400000 */
[----:B------:R-:W-:Y:S01]  /*7c90*/  F2FP.SATFINITE.E4M3.F32.PACK_AB_MERGE_C R65, R9, R8, R138 ;  /* 0x000000080941723e */ /* 0x000fe2000480708a */
[----:B------:R-:W-:Y:S01]  /*7ca0*/  FFMA R45, R81, R126, R45 ;  /* 0x0000007e512d7223 */ /* 0x000fe2000000002d */
[----:B------:R-:W-:Y:S01]  /*7cb0*/  F2FP.SATFINITE.E4M3.F32.PACK_AB_MERGE_C R67, R17, R16, R18 ;  /* 0x000000101143723e */ /* 0x000fe20004807012 */
[----:B------:R-:W-:Y:S01]  /*7cc0*/  FMUL R49, R78, R56 ;  /* 0x000000384e317220 */ /* 0x000fe20000400000 */
[C---:B------:R-:W-:Y:S01]  /*7cd0*/  FFMA R46, R81.reuse, R129, R46 ;  /* 0x00000081512e7223 */ /* 0x040fe2000000002e */
[--C-:B------:R-:W-:Y:S02]  /*7ce0*/  HADD2.F32 R132, -RZ, R161.reuse.H0_H0 ;  /* 0x200000a1ff847230 */ /* 0x100fe40000004100 */
[C---:B------:R-:W-:Y:S01]  /*7cf0*/  FFMA R47, R81.reuse, R128, R47 ;  /* 0x00000080512f7223 */ /* 0x040fe2000000002f */
[----:B------:R1:W-:Y:S01]  /*7d00*/  STS.128 [R172+UR49+0x6200], R64 ;  /* 0x00620040ac007988 */ /* 0x0003e20008000c31 */
[----:B------:R-:W-:Y:S01]  /*7d10*/  HADD2.F32 R135, -RZ, R161.H1_H1 ;  /* 0x300000a1ff877230 */ /* 0x000fe20000004100 */
[----:B------:R-:W-:Y:S01]  /*7d20*/  F2FP.SATFINITE.E4M3.F32.PACK_AB_MERGE_C R5, R10, R7, R5 ;  /* 0x000000070a05723e */ /* 0x000fe20004807005 */
[C---:B------:R-:W-:Y:S01]  /*7d30*/  FFMA R48, R81.reuse, R131, R48 ;  /* 0x0000008351307223 */ /* 0x040fe20000000030 */
[----:B------:R-:W-:Y:S01]  /*7d40*/  F2FP.SATFINITE.E4M3.F32.PACK_AB_MERGE_C R7, R28, R27, RZ ;  /* 0x0000001b1c07723e */ /* 0x000fe200048070ff */
        /* <DEDUP_REMOVED lines=8> */
[----:B------:R-:W-:Y:S01]  /*7dd0*/  FMUL R56, R78, R63 ;  /* 0x0000003f4e387220 */ /* 0x000fe20000400000 */
[----:B------:R-:W-:Y:S01]  /*7de0*/  F2FP.SATFINITE.E4M3.F32.PACK_AB_MERGE_C R4, R2, R0, R3 ;  /* 0x000000000204723e */ /* 0x000fe20004807003 */
[C---:B------:R-:W-:Y:S01]  /*7df0*/  FFMA R53, R81.reuse, R134, R53 ;  /* 0x0000008651357223 */ /* 0x040fe20000000035 */
[----:B------:R-:W-:Y:S01]  /*7e00*/  F2FP.SATFINITE.E4M3.F32.PACK_AB_MERGE_C R7, R26, R25, R7 ;  /* 0x000000191a07723e */ /* 0x000fe20004807007 */
[C---:B------:R-:W-:Y:S01]  /*7e10*/  FFMA R54, R81.reuse, R137, R54 ;  /* 0x0000008951367223 */ /* 0x040fe20000000036 */
[--C-:B------:R-:W-:Y:S02]  /*7e20*/  HADD2.F32 R84, -RZ, R163.reuse.H0_H0 ;  /* 0x200000a3ff547230 */ /* 0x100fe40000004100 */
[C---:B------:R-:W-:Y:S01]  /*7e30*/  FFMA R55, R81.reuse, R136, R55 ;  /* 0x0000008851377223 */ /* 0x040fe20000000037 */
[----:B------:R-:W-:Y:S01]  /*7e40*/  HADD2.F32 R85, -RZ, R163.H1_H1 ;  /* 0x300000a3ff557230 */ /* 0x000fe20000004100 */
[----:B------:R1:W-:Y:S01]  /*7e50*/  STS.128 [R204+0x6010], R4 ;  /* 0x00601004cc007388 */ /* 0x0003e20000000c00 */
[----:B------:R-:W-:Y:S01]  /*7e60*/  F2FP.SATFINITE.E4M3.F32.PACK_AB_MERGE_C R35, R36, R35, RZ ;  /* 0x000000232423723e */ /* 0x000fe200048070ff */
[C---:B------:R-:W-:Y:S01]  /*7e70*/  FFMA R56, R81.reuse, R139, R56 ;  /* 0x0000008b51387223 */ /* 0x040fe20000000038 */
[----:B------:R-:W-:Y:S01]  /*7e80*/  F2FP.SATFINITE.E4M3.F32.PACK_AB_MERGE_C R39, R40, R39, RZ ;  /* 0x000000272827723e */ /* 0x000fe200048070ff */
[C---:B------:R-:W-:Y:S01]  /*7e90*/  FFMA R57, R81.reuse, R82, R57 ;  /* 0x0000005251397223 */ /* 0x040fe20000000039 */
[----:B------:R-:W-:Y:S01]  /*7ea0*/  F2FP.SATFINITE.E4M3.F32.PACK_AB_MERGE_C R43, R44, R43, RZ ;  /* 0x0000002b2c2b723e */ /* 0x000fe200048070ff */
[C---:B------:R-:W-:Y:S01]  /*7eb0*/  FFMA R58, R81.reuse, R83, R58 ;  /* 0x00000053513a7223 */ /* 0x040fe2000000003a */
[C---:B------:R-:W-:Y:S01]  /*7ec0*/  FFMA R59, R81.reuse, R84, R59 ;  /* 0x00000054513b7223 */ /* 0x040fe2000000003b */
[----:B------:R-:W-:Y:S01]  /*7ed0*/  F2FP.SATFINITE.E4M3.F32.PACK_AB_MERGE_C R33, R34, R33, R35 ;  /* 0x000000212221723e */ /* 0x000fe20004807023 */
        /* <DEDUP_REMOVED lines=11> */
[----:B------:R-:W-:Y:S05]  /*7f90*/  F2FP.SATFINITE.E4M3.F32.PACK_AB_MERGE_C R51, R58, R57, R59 ;  /* 0x000000393a33723e */ /* 0x000fea000480703b */
        /* <DEDUP_REMOVED lines=9> */
[----:B------:R-:W-:Y:S02]  /*8030*/  UIADD3 UR8, UP0, UPT, UR52, 0x680, URZ ;  /* 0x0000068034087890 */ /* 0x000fe4000ff1e0ff */
[----:B------:R-:W-:Y:S02]  /*8040*/  UIADD3 UR5, UPT, UPT, UR41, 0x40, URZ ;  /* 0x0000004029057890 */ /* 0x000fe4000fffe0ff */
[----:B------:R-:W-:Y:S02]  /*8050*/  UIADD3 UR4, UPT, UPT, UR49, 0x6200, URZ ;  /* 0x0000620031047890 */ /* 0x000fe4000fffe0ff */
[----:B------:R-:W-:Y:S01]  /*8060*/  UIADD3.X UR9, UPT, UPT, URZ, UR53, URZ, UP0, !UPT ;  /* 0x00000035ff097290 */ /* 0x000fe200087fe4ff */
[----:B------:R-:W-:Y:S01]  /*8070*/  UMOV UR6, UR42 ;  /* 0x0000002a00067c82 */ /* 0x000fe20008000000 */
[----:B------:R-:W-:Y:S07]  /*8080*/  UMOV UR7, UR36 ;  /* 0x0000002400077c82 */ /* 0x000fee0008000000 */
[----:B------:R2:W-:Y:S01]  /*8090*/  UTMASTG.3D [UR4], [UR8] ;  /* 0x00000004080073b5 */ /* 0x0005e20008010000 */
[----:B------:R0:W-:Y:S01]  /*80a0*/  UTMACMDFLUSH ;  /* 0x00000000000079b7 */ /* 0x0001e20000000000 */
[----:B--2---:R-:W-:Y:S04]  /*80b0*/  DEPBAR.LE SB0, 0x1 ;  /* 0x000080400000791a */ /* 0x004fe80000000000 */
.L_x_105:
[----:B------:R-:W-:Y:S05]  /*80c0*/  BSYNC.RECONVERGENT B0 ;  /* 0x0000000000007941 */ /* 0x000fea0003800200 */
.L_x_104:
[----:B------:R-:W-:Y:S01]  /*80d0*/  BAR.SYNC.DEFER_BLOCKING 0x1, 0x80 ;  /* 0x0042000000007b1d */ /* 0x000fe20000010000 */
[----:B------:R-:W-:Y:S01]  /*80e0*/  ISETP.NE.AND P2, PT, R194, RZ, PT ;  /* 0x000000ffc200720c */ /* 0x000fe20003f45270 */
[----:B------:R-:W-:Y:S01]  /*80f0*/  IMAD.IADD R20, R75, 0x1, R147 ;  /* 0x000000014b147824 */ /* 0x000fe200078e0293 */
[----:B------:R-:W-:Y:S01]  /*8100*/  ISETP.NE.AND P0, PT, R195, 0x2, PT ;  /* 0x00000002c300780c */ /* 0x000fe20003f05270 */
[----:B------:R-:W-:Y:S01]  /*8110*/  IMAD.IADD R21, R77, 0x1, R170 ;  /* 0x000000014d157824 */ /* 0x000fe200078e02aa */
[----:B------:R-:W-:Y:S02]  /*8120*/  ISETP.NE.AND P1, PT, R76, 0x4, PT ;  /* 0x000000044c00780c */ /* 0x000fe40003f25270 */
[----:B------:R-:W-:Y:S02]  /*8130*/  SEL R3, RZ, 0x1, P0 ;  /* 0x00000001ff037807 */ /* 0x000fe40000000000 */
[----:B------:R-:W-:Y:S02]  /*8140*/  SEL R0, RZ, 0x1, P1 ;  /* 0x00000001ff007807 */ /* 0x000fe40000800000 */
[----:B------:R-:W-:Y:S02]  /*8150*/  LOP3.LUT R182, R182, R3, RZ, 0x3c, !PT ;  /* 0x00000003b6b67212 */ /* 0x000fe400078e3cff */
[----:B------:R-:W-:Y:S02]  /*8160*/  LOP3.LUT R183, R183, R0, RZ, 0x3c, !PT ;  /* 0x00000000b7b77212 */ /* 0x000fe400078e3cff */
[----:B------:R-:W-:Y:S02]  /*8170*/  @P2 R2UR UR36, R179 ;  /* 0x00000000b32422ca */ /* 0x000fe400000e0000 */
[----:B------:R-:W-:Y:S02]  /*8180*/  SEL R195, R195, RZ, P0 ;  /* 0x000000ffc3c37207 */ /* 0x000fe40000000000 */
[----:B------:R-:W-:Y:S01]  /*8190*/  SEL R76, R76, RZ, P1 ;  /* 0x000000ff4c4c7207 */ /* 0x000fe20000800000 */
[----:B------:R-:W-:Y:S10]  /*81a0*/  @P2 BRA `(.L_x_106) ;  /* 0xffffffc400bc2947 */ /* 0x000ff4000383ffff */
[----:B------:R-:W-:Y:S05]  /*81b0*/  EXIT ;  /* 0x000000000000794d */ /* 0x000fea0003800000 */
.L_x_19:
[----:B--2---:R2:W1:Y:S02]  /*81c0*/  SYNCS.PHASECHK.TRANS64.TRYWAIT P0, [R3+URZ+0xf0], R2 ;  /* 0x0000f002030075a7 */ /* 0x00446400080011ff */
[----:B-1----:R-:W-:Y:S05]  /*81d0*/  @!P0 NANOSLEEP.SYNCS 0x989680 ;  /* 0x009896800000895d */ /* 0x002fea0003900000 */
[----:B------:R-:W1:Y:S02]  /*81e0*/  @!P0 SYNCS.PHASECHK.TRANS64 P0, [R3+URZ+0xf0], R2 ;  /* 0x0000f002030085a7 */ /* 0x000e6400080010ff */
[----:B-1----:R-:W-:Y:S05]  /*81f0*/  @!P0 BRA `(.L_x_19) ;  /* 0xfffffffc00f08947 */ /* 0x002fea000383ffff */
[----:B------:R-:W-:Y:S05]  /*8200*/  BRA `(.L_x_107) ;  /* 0xffffff9000ec7947 */ /* 0x000fea000383ffff */
.L_x_22:
[----:B-1----:R-:W-:-:S07]  /*8210*/  MOV R2, UR33 ;  /* 0x0000002100027c02 */ /* 0x002fce0008000f00 */
.L_x_108:
[----:B-1----:R1:W2:Y:S02]  /*8220*/  SYNCS.PHASECHK.TRANS64.TRYWAIT P0, [R2+URZ+0x28], R5 ;  /* 0x00002805020075a7 */ /* 0x0022a400080011ff */
[----:B--2---:R-:W-:Y:S05]  /*8230*/  @!P0 NANOSLEEP.SYNCS 0x989680 ;  /* 0x009896800000895d */ /* 0x004fea0003900000 */
[----:B------:R-:W2:Y:S02]  /*8240*/  @!P0 SYNCS.PHASECHK.TRANS64 P0, [R2+URZ+0x28], R5 ;  /* 0x00002805020085a7 */ /* 0x000ea400080010ff */
[----:B--2---:R-:W-:Y:S05]  /*8250*/  @!P0 BRA `(.L_x_108) ;  /* 0xfffffffc00f08947 */ /* 0x004fea000383ffff */
[----:B------:R-:W-:Y:S05]  /*8260*/  BRA `(.L_x_21) ;  /* 0xffffff94003c7947 */ /* 0x000fea000383ffff */
.L_x_28:
[----:B-1----:R-:W-:-:S07]  /*8270*/  MOV R2, UR17 ;  /* 0x0000001100027c02 */ /* 0x002fce0008000f00 */
.L_x_109:
[----:B-1----:R1:W2:Y:S02]  /*8280*/  SYNCS.PHASECHK.TRANS64.TRYWAIT P0, [R2+URZ+0x28], R5 ;  /* 0x00002805020075a7 */ /* 0x0022a400080011ff */
[----:B--2---:R-:W-:Y:S05]  /*8290*/  @!P0 NANOSLEEP.SYNCS 0x989680 ;  /* 0x009896800000895d */ /* 0x004fea0003900000 */
[----:B------:R-:W2:Y:S02]  /*82a0*/  @!P0 SYNCS.PHASECHK.TRANS64 P0, [R2+URZ+0x28], R5 ;  /* 0x00002805020085a7 */ /* 0x000ea400080010ff */
[----:B--2---:R-:W-:Y:S05]  /*82b0*/  @!P0 BRA `(.L_x_109) ;  /* 0xfffffffc00f08947 */ /* 0x004fea000383ffff */
[----:B------:R-:W-:Y:S05]  /*82c0*/  BRA `(.L_x_27) ;  /* 0xffffff9400e07947 */ /* 0x000fea000383ffff */
.L_x_32:
[----:B-1----:R1:W2:Y:S02]  /*82d0*/  SYNCS.PHASECHK.TRANS64.TRYWAIT P0, [R2+URZ+0x80], R3 ;  /* 0x00008003020075a7 */ /* 0x0022a400080011ff */
[----:B--2---:R-:W-:Y:S05]  /*82e0*/  @!P0 NANOSLEEP.SYNCS 0x989680 ;  /* 0x009896800000895d */ /* 0x004fea0003900000 */
[----:B------:R-:W2:Y:S02]  /*82f0*/  @!P0 SYNCS.PHASECHK.TRANS64 P0, [R2+URZ+0x80], R3 ;  /* 0x00008003020085a7 */ /* 0x000ea400080010ff */
[----:B--2---:R-:W-:Y:S05]  /*8300*/  @!P0 BRA `(.L_x_32) ;  /* 0xfffffffc00f08947 */ /* 0x004fea000383ffff */
[----:B------:R-:W-:Y:S05]  /*8310*/  BRA `(.L_x_110) ;  /* 0xffffff98006c7947 */ /* 0x000fea000383ffff */
.L_x_36:
[----:B----4-:R-:W-:-:S07]  /*8320*/  MOV R0, UR5 ;  /* 0x0000000500007c02 */ /* 0x010fce0008000f00 */
.L_x_111:
[----:B-1----:R1:W2:Y:S02]  /*8330*/  SYNCS.PHASECHK.TRANS64.TRYWAIT P0, [R0+URZ], R3 ;  /* 0x00000003000075a7 */ /* 0x0022a400080011ff */
[----:B--2---:R-:W-:Y:S05]  /*8340*/  @!P0 NANOSLEEP.SYNCS 0x989680 ;  /* 0x009896800000895d */ /* 0x004fea0003900000 */
[----:B------:R-:W2:Y:S02]  /*8350*/  @!P0 SYNCS.PHASECHK.TRANS64 P0, [R0+URZ], R3 ;  /* 0x00000003000085a7 */ /* 0x000ea400080010ff */
[----:B--2---:R-:W-:Y:S05]  /*8360*/  @!P0 BRA `(.L_x_111) ;  /* 0xfffffffc00f08947 */ /* 0x004fea000383ffff */
[----:B------:R-:W-:Y:S05]  /*8370*/  BRA `(.L_x_112) ;  /* 0xffffff9c00dc7947 */ /* 0x000fea000383ffff */
.L_x_37:
[----:B----4-:R-:W-:-:S07]  /*8380*/  MOV R0, UR5 ;  /* 0x0000000500007c02 */ /* 0x010fce0008000f00 */
.L_x_113:
[----:B-1----:R1:W2:Y:S02]  /*8390*/  SYNCS.PHASECHK.TRANS64.TRYWAIT P0, [R0+URZ], R3 ;  /* 0x00000003000075a7 */ /* 0x0022a400080011ff */
[----:B--2---:R-:W-:Y:S05]  /*83a0*/  @!P0 NANOSLEEP.SYNCS 0x989680 ;  /* 0x009896800000895d */ /* 0x004fea0003900000 */
[----:B------:R-:W2:Y:S02]  /*83b0*/  @!P0 SYNCS.PHASECHK.TRANS64 P0, [R0+URZ], R3 ;  /* 0x00000003000085a7 */ /* 0x000ea400080010ff */
[----:B--2---:R-:W-:Y:S05]  /*83c0*/  @!P0 BRA `(.L_x_113) ;  /* 0xfffffffc00f08947 */ /* 0x004fea000383ffff */
[----:B------:R-:W-:Y:S05]  /*83d0*/  BRA `(.L_x_114) ;  /* 0xffffff9c00e87947 */ /* 0x000fea000383ffff */
.L_x_38:
[----:B----4-:R-:W-:-:S07]  /*83e0*/  MOV R0, UR5 ;  /* 0x0000000500007c02 */ /* 0x010fce0008000f00 */
.L_x_115:
[----:B-1----:R1:W2:Y:S02]  /*83f0*/  SYNCS.PHASECHK.TRANS64.TRYWAIT P0, [R0+URZ], R3 ;  /* 0x00000003000075a7 */ /* 0x0022a400080011ff */
[----:B--2---:R-:W-:Y:S05]  /*8400*/  @!P0 NANOSLEEP.SYNCS 0x989680 ;  /* 0x009896800000895d */ /* 0x004fea0003900000 */
[----:B------:R-:W2:Y:S02]  /*8410*/  @!P0 SYNCS.PHASECHK.TRANS64 P0, [R0+URZ], R3 ;  /* 0x00000003000085a7 */ /* 0x000ea400080010ff */
[----:B--2---:R-:W-:Y:S05]  /*8420*/  @!P0 BRA `(.L_x_115) ;  /* 0xfffffffc00f08947 */ /* 0x004fea000383ffff */
[----:B------:R-:W-:Y:S05]  /*8430*/  BRA `(.L_x_116) ;  /* 0xffffff9c00f47947 */ /* 0x000fea000383ffff */
.L_x_39:
[----:B----4-:R-:W-:-:S07]  /*8440*/  MOV R0, UR5 ;  /* 0x0000000500007c02 */ /* 0x010fce0008000f00 */
.L_x_117:
[----:B-1----:R1:W2:Y:S02]  /*8450*/  SYNCS.PHASECHK.TRANS64.TRYWAIT P0, [R0+URZ], R3 ;  /* 0x00000003000075a7 */ /* 0x0022a400080011ff */
[----:B--2---:R-:W-:Y:S05]  /*8460*/  @!P0 NANOSLEEP.SYNCS 0x989680 ;  /* 0x009896800000895d */ /* 0x004fea0003900000 */
[----:B------:R-:W2:Y:S02]  /*8470*/  @!P0 SYNCS.PHASECHK.TRANS64 P0, [R0+URZ], R3 ;  /* 0x00000003000085a7 */ /* 0x000ea400080010ff */
[----:B--2---:R-:W-:Y:S05]  /*8480*/  @!P0 BRA `(.L_x_117) ;  /* 0xfffffffc00f08947 */ /* 0x004fea000383ffff */
[----:B------:R-:W-:Y:S05]  /*8490*/  BRA `(.L_x_118) ;  /* 0xffffffa000007947 */ /* 0x000fea000383ffff */
.L_x_42:
[----:B-1----:R1:W2:Y:S02]  /*84a0*/  SYNCS.PHASECHK.TRANS64.TRYWAIT P0, [R0+URZ+0xe0], R5 ;  /* 0x0000e005000075a7 */ /* 0x0022a400080011ff */
[----:B--2---:R-:W-:Y:S05]  /*84b0*/  @!P0 NANOSLEEP.SYNCS 0x989680 ;  /* 0x009896800000895d */ /* 0x004fea0003900000 */
[----:B------:R-:W2:Y:S02]  /*84c0*/  @!P0 SYNCS.PHASECHK.TRANS64 P0, [R0+URZ+0xe0], R5 ;  /* 0x0000e005000085a7 */ /* 0x000ea400080010ff */
[----:B--2---:R-:W-:Y:S05]  /*84d0*/  @!P0 BRA `(.L_x_42) ;  /* 0xfffffffc00f08947 */ /* 0x004fea000383ffff */
[----:B------:R-:W-:Y:S05]  /*84e0*/  BRA `(.L_x_119) ;  /* 0xffffffa0005c7947 */ /* 0x000fea000383ffff */
.L_x_43:
[----:B------:R-:W-:-:S07]  /*84f0*/  MOV R0, UR5 ;  /* 0x0000000500007c02 */ /* 0x000fce0008000f00 */
.L_x_120:
[----:B-1----:R1:W2:Y:S02]  /*8500*/  SYNCS.PHASECHK.TRANS64.TRYWAIT P0, [R0+URZ+0x90], R5 ;  /* 0x00009005000075a7 */ /* 0x0022a400080011ff */
[----:B--2---:R-:W-:Y:S05]  /*8510*/  @!P0 NANOSLEEP.SYNCS 0x989680 ;  /* 0x009896800000895d */ /* 0x004fea0003900000 */
[----:B------:R-:W2:Y:S02]  /*8520*/  @!P0 SYNCS.PHASECHK.TRANS64 P0, [R0+URZ+0x90], R5 ;  /* 0x00009005000085a7 */ /* 0x000ea400080010ff */
[----:B--2---:R-:W-:Y:S05]  /*8530*/  @!P0 BRA `(.L_x_120) ;  /* 0xfffffffc00f08947 */ /* 0x004fea000383ffff */
[----:B------:R-:W-:Y:S05]  /*8540*/  BRA `(.L_x_121) ;  /* 0xffffffa0006c7947 */ /* 0x000fea000383ffff */
.L_x_44:
[----:B-1----:R1:W2:Y:S02]  /*8550*/  SYNCS.PHASECHK.TRANS64.TRYWAIT P1, [R0+URZ+0x80], R5 ;  /* 0x00008005000075a7 */ /* 0x0022a400080211ff */
[----:B--2---:R-:W-:Y:S05]  /*8560*/  @!P1 NANOSLEEP.SYNCS 0x989680 ;  /* 0x009896800000995d */ /* 0x004fea0003900000 */
[----:B------:R-:W2:Y:S02]  /*8570*/  @!P1 SYNCS.PHASECHK.TRANS64 P1, [R0+URZ+0x80], R5 ;  /* 0x00008005000095a7 */ /* 0x000ea400080210ff */
[----:B--2---:R-:W-:Y:S05]  /*8580*/  @!P1 BRA `(.L_x_44) ;  /* 0xfffffffc00f09947 */ /* 0x004fea000383ffff */
[----:B------:R-:W-:Y:S05]  /*8590*/  BRA `(.L_x_122) ;  /* 0xffffffa0009c7947 */ /* 0x000fea000383ffff */
.L_x_47:
[----:B------:R-:W-:-:S07]  /*85a0*/  MOV R0, UR5 ;  /* 0x0000000500007c02 */ /* 0x000fce0008000f00 */
.L_x_123:
[----:B-1----:R1:W2:Y:S02]  /*85b0*/  SYNCS.PHASECHK.TRANS64.TRYWAIT P0, [R0+URZ+0x90], R3 ;  /* 0x00009003000075a7 */ /* 0x0022a400080011ff */
[----:B--2---:R-:W-:Y:S05]  /*85c0*/  @!P0 NANOSLEEP.SYNCS 0x989680 ;  /* 0x009896800000895d */ /* 0x004fea0003900000 */
[----:B------:R-:W2:Y:S02]  /*85d0*/  @!P0 SYNCS.PHASECHK.TRANS64 P0, [R0+URZ+0x90], R3 ;  /* 0x00009003000085a7 */ /* 0x000ea400080010ff */
[----:B--2---:R-:W-:Y:S05]  /*85e0*/  @!P0 BRA `(.L_x_123) ;  /* 0xfffffffc00f08947 */ /* 0x004fea000383ffff */
[----:B------:R-:W-:Y:S05]  /*85f0*/  BRA `(.L_x_46) ;  /* 0xffffffa000f07947 */ /* 0x000fea000383ffff */
.L_x_54:
[----:B-1----:R1:W2:Y:S02]  /*8600*/  SYNCS.PHASECHK.TRANS64.TRYWAIT P1, [R0+URZ+0x80], R5 ;  /* 0x00008005000075a7 */ /* 0x0022a400080211ff */
[----:B--2---:R-:W-:Y:S05]  /*8610*/  @!P1 NANOSLEEP.SYNCS 0x989680 ;  /* 0x009896800000995d */ /* 0x004fea0003900000 */
[----:B------:R-:W2:Y:S02]  /*8620*/  @!P1 SYNCS.PHASECHK.TRANS64 P1, [R0+URZ+0x80], R5 ;  /* 0x00008005000095a7 */ /* 0x000ea400080210ff */
[----:B--2---:R-:W-:Y:S05]  /*8630*/  @!P1 BRA `(.L_x_54) ;  /* 0xfffffffc00f09947 */ /* 0x004fea000383ffff */
[----:B------:R-:W-:Y:S05]  /*8640*/  BRA `(.L_x_124) ;  /* 0xffffffa800507947 */ /* 0x000fea000383ffff */
.L_x_55:
[----:B------:R-:W-:-:S07]  /*8650*/  MOV R3, UR8 ;  /* 0x0000000800037c02 */ /* 0x000fce0008000f00 */
.L_x_125:
[----:B-1----:R1:W2:Y:S02]  /*8660*/  SYNCS.PHASECHK.TRANS64.TRYWAIT P0, [R3+URZ+0xc0], R0 ;  /* 0x0000c000030075a7 */ /* 0x0022a400080011ff */
[----:B--2---:R-:W-:Y:S05]  /*8670*/  @!P0 NANOSLEEP.SYNCS 0x989680 ;  /* 0x009896800000895d */ /* 0x004fea0003900000 */
[----:B------:R-:W2:Y:S02]  /*8680*/  @!P0 SYNCS.PHASECHK.TRANS64 P0, [R3+URZ+0xc0], R0 ;  /* 0x0000c000030085a7 */ /* 0x000ea400080010ff */
[----:B--2---:R-:W-:Y:S05]  /*8690*/  @!P0 BRA `(.L_x_125) ;  /* 0xfffffffc00f08947 */ /* 0x004fea000383ffff */
[----:B------:R-:W-:Y:S05]  /*86a0*/  BRA `(.L_x_126) ;  /* 0xffffffa800887947 */ /* 0x000fea000383ffff */
.L_x_58:
[----:B------:R-:W-:Y:S07]  /*86b0*/  MOV R0, UR7 ;  /* 0x0000000700007c02 */ /* 0x000fee0008000f00 */
.L_x_127:
[----:B-1----:R1:W2:Y:S02]  /*86c0*/  SYNCS.PHASECHK.TRANS64.TRYWAIT P0, [R0+URZ], R3 ;  /* 0x00000003000075a7 */ /* 0x0022a400080011ff */
[----:B--2---:R-:W-:Y:S05]  /*86d0*/  @!P0 NANOSLEEP.SYNCS 0x989680 ;  /* 0x009896800000895d */ /* 0x004fea0003900000 */
[----:B------:R-:W2:Y:S02]  /*86e0*/  @!P0 SYNCS.PHASECHK.TRANS64 P0, [R0+URZ], R3 ;  /* 0x00000003000085a7 */ /* 0x000ea400080010ff */
[----:B--2---:R-:W-:Y:S05]  /*86f0*/  @!P0 BRA `(.L_x_127) ;  /* 0xfffffffc00f08947 */ /* 0x004fea000383ffff */
[----:B------:R-:W-:Y:S05]  /*8700*/  BRA `(.L_x_57) ;  /* 0xffffffa800a47947 */ /* 0x000fea000383ffff */
.L_x_61:
[----:B------:R-:W-:-:S07]  /*8710*/  MOV R0, UR5 ;  /* 0x0000000500007c02 */ /* 0x000fce0008000f00 */
.L_x_128:
[----:B--2---:R2:W3:Y:S02]  /*8720*/  SYNCS.PHASECHK.TRANS64.TRYWAIT P0, [R0+URZ], R3 ;  /* 0x00000003000075a7 */ /* 0x0044e400080011ff */
[----:B---3--:R-:W-:Y:S05]  /*8730*/  @!P0 NANOSLEEP.SYNCS 0x989680 ;  /* 0x009896800000895d */ /* 0x008fea0003900000 */
[----:B------:R-:W3:Y:S02]  /*8740*/  @!P0 SYNCS.PHASECHK.TRANS64 P0, [R0+URZ], R3 ;  /* 0x00000003000085a7 */ /* 0x000ee400080010ff */
[----:B---3--:R-:W-:Y:S05]  /*8750*/  @!P0 BRA `(.L_x_128) ;  /* 0xfffffffc00f08947 */ /* 0x008fea000383ffff */
[----:B------:R-:W-:Y:S05]  /*8760*/  BRA `(.L_x_129) ;  /* 0xffffffac00587947 */ /* 0x000fea000383ffff */
.L_x_62:
[----:B------:R-:W-:-:S07]  /*8770*/  MOV R0, UR5 ;  /* 0x0000000500007c02 */ /* 0x000fce0008000f00 */
.L_x_130:
[----:B-1----:R1:W2:Y:S02]  /*8780*/  SYNCS.PHASECHK.TRANS64.TRYWAIT P0, [R0+URZ], R3 ;  /* 0x00000003000075a7 */ /* 0x0022a400080011ff */
[----:B--2---:R-:W-:Y:S05]  /*8790*/  @!P0 NANOSLEEP.SYNCS 0x989680 ;  /* 0x009896800000895d */ /* 0x004fea0003900000 */
[----:B------:R-:W2:Y:S02]  /*87a0*/  @!P0 SYNCS.PHASECHK.TRANS64 P0, [R0+URZ], R3 ;  /* 0x00000003000085a7 */ /* 0x000ea400080010ff */
[----:B--2---:R-:W-:Y:S05]  /*87b0*/  @!P0 BRA `(.L_x_130) ;  /* 0xfffffffc00f08947 */ /* 0x004fea000383ffff */
[----:B------:R-:W-:Y:S05]  /*87c0*/  BRA `(.L_x_131) ;  /* 0xffffffac00647947 */ /* 0x000fea000383ffff */
.L_x_63:
[----:B------:R-:W-:-:S07]  /*87d0*/  MOV R0, UR5 ;  /* 0x0000000500007c02 */ /* 0x000fce0008000f00 */
.L_x_132:
[----:B-1----:R1:W2:Y:S02]  /*87e0*/  SYNCS.PHASECHK.TRANS64.TRYWAIT P0, [R0+URZ], R3 ;  /* 0x00000003000075a7 */ /* 0x0022a400080011ff */
[----:B--2---:R-:W-:Y:S05]  /*87f0*/  @!P0 NANOSLEEP.SYNCS 0x989680 ;  /* 0x009896800000895d */ /* 0x004fea0003900000 */
[----:B------:R-:W2:Y:S02]  /*8800*/  @!P0 SYNCS.PHASECHK.TRANS64 P0, [R0+URZ], R3 ;  /* 0x00000003000085a7 */ /* 0x000ea400080010ff */
[----:B--2---:R-:W-:Y:S05]  /*8810*/  @!P0 BRA `(.L_x_132) ;  /* 0xfffffffc00f08947 */ /* 0x004fea000383ffff */
[----:B------:R-:W-:Y:S05]  /*8820*/  BRA `(.L_x_133) ;  /* 0xffffffac00707947 */ /* 0x000fea000383ffff */
.L_x_64:
[----:B------:R-:W-:-:S07]  /*8830*/  MOV R0, UR7 ;  /* 0x0000000700007c02 */ /* 0x000fce0008000f00 */
.L_x_134:
[----:B-1----:R1:W2:Y:S02]  /*8840*/  SYNCS.PHASECHK.TRANS64.TRYWAIT P0, [R0+URZ], R3 ;  /* 0x00000003000075a7 */ /* 0x0022a400080011ff */
[----:B--2---:R-:W-:Y:S05]  /*8850*/  @!P0 NANOSLEEP.SYNCS 0x989680 ;  /* 0x009896800000895d */ /* 0x004fea0003900000 */
[----:B------:R-:W2:Y:S02]  /*8860*/  @!P0 SYNCS.PHASECHK.TRANS64 P0, [R0+URZ], R3 ;  /* 0x00000003000085a7 */ /* 0x000ea400080010ff */
[----:B--2---:R-:W-:Y:S05]  /*8870*/  @!P0 BRA `(.L_x_134) ;  /* 0xfffffffc00f08947 */ /* 0x004fea000383ffff */
[----:B------:R-:W-:Y:S05]  /*8880*/  BRA `(.L_x_135) ;  /* 0xffffffac007c7947 */ /* 0x000fea000383ffff */
.L_x_69:
[----:B--2---:R2:W3:Y:S02]  /*8890*/  SYNCS.PHASECHK.TRANS64.TRYWAIT P0, [R0+URZ+0x80], R3 ;  /* 0x00008003000075a7 */ /* 0x0044e400080011ff */
[----:B---3--:R-:W-:Y:S05]  /*88a0*/  @!P0 NANOSLEEP.SYNCS 0x989680 ;  /* 0x009896800000895d */ /* 0x008fea0003900000 */
[----:B------:R-:W3:Y:S02]  /*88b0*/  @!P0 SYNCS.PHASECHK.TRANS64 P0, [R0+URZ+0x80], R3 ;  /* 0x00008003000085a7 */ /* 0x000ee400080010ff */
[----:B---3--:R-:W-:Y:S05]  /*88c0*/  @!P0 BRA `(.L_x_69) ;  /* 0xfffffffc00f08947 */ /* 0x008fea000383ffff */
[----:B------:R-:W-:Y:S05]  /*88d0*/  BRA `(.L_x_136) ;  /* 0xffffffb000807947 */ /* 0x000fea000383ffff */
.L_x_72:
[----:B------:R-:W-:Y:S07]  /*88e0*/  MOV R0, UR7 ;  /* 0x0000000700007c02 */ /* 0x000fee0008000f00 */
.L_x_137:
[----:B--2---:R2:W3:Y:S02]  /*88f0*/  SYNCS.PHASECHK.TRANS64.TRYWAIT P0, [R0+URZ+0x78], R3 ;  /* 0x00007803000075a7 */ /* 0x0044e400080011ff */
[----:B---3--:R-:W-:Y:S05]  /*8900*/  @!P0 NANOSLEEP.SYNCS 0x989680 ;  /* 0x009896800000895d */ /* 0x008fea0003900000 */
[----:B------:R-:W3:Y:S02]  /*8910*/  @!P0 SYNCS.PHASECHK.TRANS64 P0, [R0+URZ+0x78], R3 ;  /* 0x00007803000085a7 */ /* 0x000ee400080010ff */
[----:B---3--:R-:W-:Y:S05]  /*8920*/  @!P0 BRA `(.L_x_137) ;  /* 0xfffffffc00f08947 */ /* 0x008fea000383ffff */
[----:B------:R-:W-:Y:S05]  /*8930*/  BRA `(.L_x_71) ;  /* 0xffffffb400607947 */ /* 0x000fea000383ffff */
.L_x_75:
[----:B--2---:R-:W-:Y:S07]  /*8940*/  MOV R3, UR7 ;  /* 0x0000000700037c02 */ /* 0x004fee0008000f00 */
.L_x_138:
[----:B-1----:R1:W2:Y:S02]  /*8950*/  SYNCS.PHASECHK.TRANS64.TRYWAIT P0, [R3+URZ+0x60], R12 ;  /* 0x0000600c030075a7 */ /* 0x0022a400080011ff */
[----:B--2---:R-:W-:Y:S05]  /*8960*/  @!P0 NANOSLEEP.SYNCS 0x989680 ;  /* 0x009896800000895d */ /* 0x004fea0003900000 */
[----:B------:R-:W2:Y:S02]  /*8970*/  @!P0 SYNCS.PHASECHK.TRANS64 P0, [R3+URZ+0x60], R12 ;  /* 0x0000600c030085a7 */ /* 0x000ea400080010ff */
[----:B--2---:R-:W-:Y:S05]  /*8980*/  @!P0 BRA `(.L_x_138) ;  /* 0xfffffffc00f08947 */ /* 0x004fea000383ffff */
[----:B------:R-:W-:Y:S05]  /*8990*/  BRA `(.L_x_139) ;  /* 0xffffffb400d87947 */ /* 0x000fea000383ffff */
.L_x_76:
[----:B------:R-:W-:Y:S07]  /*89a0*/  MOV R3, UR7 ;  /* 0x0000000700037c02 */ /* 0x000fee0008000f00 */
.L_x_140:
[----:B-1----:R1:W2:Y:S02]  /*89b0*/  SYNCS.PHASECHK.TRANS64.TRYWAIT P0, [R3+URZ+0x68], R12 ;  /* 0x0000680c030075a7 */ /* 0x0022a400080011ff */
[----:B--2---:R-:W-:Y:S05]  /*89c0*/  @!P0 NANOSLEEP.SYNCS 0x989680 ;  /* 0x009896800000895d */ /* 0x004fea0003900000 */
[----:B------:R-:W2:Y:S02]  /*89d0*/  @!P0 SYNCS.PHASECHK.TRANS64 P0, [R3+URZ+0x68], R12 ;  /* 0x0000680c030085a7 */ /* 0x000ea400080010ff */
[----:B--2---:R-:W-:Y:S05]  /*89e0*/  @!P0 BRA `(.L_x_140) ;  /* 0xfffffffc00f08947 */ /* 0x004fea000383ffff */
[----:B------:R-:W-:Y:S05]  /*89f0*/  BRA `(.L_x_141) ;  /* 0xffffffb800587947 */ /* 0x000fea000383ffff */
.L_x_78:
[----:B------:R-:W-:-:S07]  /*8a00*/  MOV R0, UR7 ;  /* 0x0000000700007c02 */ /* 0x000fce0008000f00 */
.L_x_142:
[----:B-1----:R1:W3:Y:S02]  /*8a10*/  SYNCS.PHASECHK.TRANS64.TRYWAIT P0, [R0+URZ+0x60], R3 ;  /* 0x00006003000075a7 */ /* 0x0022e400080011ff */
[----:B---3--:R-:W-:Y:S05]  /*8a20*/  @!P0 NANOSLEEP.SYNCS 0x989680 ;  /* 0x009896800000895d */ /* 0x008fea0003900000 */
[----:B------:R-:W3:Y:S02]  /*8a30*/  @!P0 SYNCS.PHASECHK.TRANS64 P0, [R0+URZ+0x60], R3 ;  /* 0x00006003000085a7 */ /* 0x000ee400080010ff */
[----:B---3--:R-:W-:Y:S05]  /*8a40*/  @!P0 BRA `(.L_x_142) ;  /* 0xfffffffc00f08947 */ /* 0x008fea000383ffff */
[----:B------:R-:W-:Y:S05]  /*8a50*/  BRA `(.L_x_143) ;  /* 0xffffffb800c87947 */ /* 0x000fea000383ffff */
.L_x_80:
[----:B--2---:R2:W4:Y:S02]  /*8a60*/  SYNCS.PHASECHK.TRANS64.TRYWAIT P0, [R0+URZ+0x80], R3 ;  /* 0x00008003000075a7 */ /* 0x00452400080011ff */
[----:B----4-:R-:W-:Y:S05]  /*8a70*/  @!P0 NANOSLEEP.SYNCS 0x989680 ;  /* 0x009896800000895d */ /* 0x010fea0003900000 */
[----:B------:R-:W4:Y:S02]  /*8a80*/  @!P0 SYNCS.PHASECHK.TRANS64 P0, [R0+URZ+0x80], R3 ;  /* 0x00008003000085a7 */ /* 0x000f2400080010ff */
[----:B----4-:R-:W-:Y:S05]  /*8a90*/  @!P0 BRA `(.L_x_80) ;  /* 0xfffffffc00f08947 */ /* 0x010fea000383ffff */
[----:B------:R-:W-:Y:S05]  /*8aa0*/  BRA `(.L_x_144) ;  /* 0xffffffbc00907947 */ /* 0x000fea000383ffff */
.L_x_91:
[----:B-1----:R1:W3:Y:S02]  /*8ab0*/  SYNCS.PHASECHK.TRANS64.TRYWAIT P1, [R3+URZ+0x50], R0 ;  /* 0x00005000030075a7 */ /* 0x0022e400080211ff */
[----:B---3--:R-:W-:Y:S05]  /*8ac0*/  @!P1 NANOSLEEP.SYNCS 0x989680 ;  /* 0x009896800000995d */ /* 0x008fea0003900000 */
[----:B------:R-:W3:Y:S02]  /*8ad0*/  @!P1 SYNCS.PHASECHK.TRANS64 P1, [R3+URZ+0x50], R0 ;  /* 0x00005000030095a7 */ /* 0x000ee400080210ff */
[----:B---3--:R-:W-:Y:S05]  /*8ae0*/  @!P1 BRA `(.L_x_91) ;  /* 0xfffffffc00f09947 */ /* 0x008fea000383ffff */
[----:B------:R-:W-:Y:S05]  /*8af0*/  BRA `(.L_x_90) ;  /* 0xffffffc800b47947 */ /* 0x000fea000383ffff */
.L_x_93:
[----:B-1----:R1:W4:Y:S02]  /*8b00*/  SYNCS.PHASECHK.TRANS64.TRYWAIT P0, [R207+URZ+0xa0], R2 ;  /* 0x0000a002cf0075a7 */ /* 0x00232400080011ff */
[----:B----4-:R-:W-:Y:S05]  /*8b10*/  @!P0 NANOSLEEP.SYNCS 0x989680 ;  /* 0x009896800000895d */ /* 0x010fea0003900000 */
[----:B------:R-:W4:Y:S02]  /*8b20*/  @!P0 SYNCS.PHASECHK.TRANS64 P0, [R207+URZ+0xa0], R2 ;  /* 0x0000a002cf0085a7 */ /* 0x000f2400080010ff */
[----:B----4-:R-:W-:Y:S05]  /*8b30*/  @!P0 BRA `(.L_x_93) ;  /* 0xfffffffc00f08947 */ /* 0x010fea000383ffff */
[----:B------:R-:W-:Y:S05]  /*8b40*/  BRA `(.L_x_92) ;  /* 0xffffffcc00107947 */ /* 0x000fea000383ffff */
.L_x_102:
[----:B--2---:R2:W3:Y:S02]  /*8b50*/  SYNCS.PHASECHK.TRANS64.TRYWAIT P0, [R210+URZ+0x50], R3 ;  /* 0x00005003d20075a7 */ /* 0x0044e400080011ff */
[----:B---3--:R-:W-:Y:S05]  /*8b60*/  @!P0 NANOSLEEP.SYNCS 0x989680 ;  /* 0x009896800000895d */ /* 0x008fea0003900000 */
[----:B------:R-:W3:Y:S02]  /*8b70*/  @!P0 SYNCS.PHASECHK.TRANS64 P0, [R210+URZ+0x50], R3 ;  /* 0x00005003d20085a7 */ /* 0x000ee400080010ff */
[----:B---3--:R-:W-:Y:S05]  /*8b80*/  @!P0 BRA `(.L_x_102) ;  /* 0xfffffffc00f08947 */ /* 0x008fea000383ffff */
[----:B------:R-:W-:Y:S05]  /*8b90*/  BRA `(.L_x_101) ;  /* 0xffffffe0001c7947 */ /* 0x000fea000383ffff */
        .weak           $__internal_0_$__cuda_sm10x_tcgen05_guardrail_trap_col_being_dealloced_not_returned_by_alloc
        .type           $__internal_0_$__cuda_sm10x_tcgen05_guardrail_trap_col_being_dealloced_not_returned_by_alloc,@function
        .size           $__internal_0_$__cuda_sm10x_tcgen05_guardrail_trap_col_being_dealloced_not_returned_by_alloc,($__internal_1_$__cuda_sm10x_tcgen05_guardrail_trap_phase_invalid_during_alloc - $__internal_0_$__cuda_sm10x_tcgen05_guardrail_trap_col_being_dealloced_not_returned_by_alloc)
$__internal_0_$__cuda_sm10x_tcgen05_guardrail_trap_col_being_dealloced_not_returned_by_alloc:
[----:B------:R-:W-:Y:S05]  /*8ba0*/  BPT.TRAP 0x1 ;  /* 0x000000040000795c */ /* 0x000fea0000300000 */
[----:B------:R-:W-:-:S04]  /*8bb0*/  HFMA2 R3, -RZ, RZ, 0, 0 ;  /* 0x00000000ff037431 */ /* 0x000fc800000001ff */
[----:B------:R-:W-:Y:S05]  /*8bc0*/  RET.REL.NODEC R2 `(_ZN7cutlass13device_kernelINS_4gemm6kernel13GemmUniversalIN4cute5tupleIJiiiiEEENS1_10collective13CollectiveMmaINS1_35MainloopSm100TmaUmmaWarpSpecializedILi5ELi2ELi4ENS5_IJNS4_1CILi1EEESB_SB_EEEEENS5_IJNSA_ILi128EEESE_NSA_ILi64EEEEEENS_12float_e4m3_tENS5_IJlSB_lEEESH_SI_NS4_8TiledMMAINS4_8MMA_AtomIJNS4_10MMA_TraitsINS4_19SM100_MMA_F8F6F4_SSEJSH_SH_fSE_SE_NS4_17integral_constantINS4_4UMMA5MajorELSP_0EEESQ_NSN_INSO_7ScaleInELSR_0EEESS_EEEEEENS4_6LayoutISC_NS5_IJNSA_ILi0EEESW_SW_EEEEENS5_IJNS4_10UnderscoreESZ_SZ_EEEEENS4_13SM90_TMA_LOADENS4_14ComposedLayoutINS4_7SwizzleILi2ELi4ELi3EEENS4_18smem_ptr_flag_bitsILi8EEENSV_INS5_IJNSA_ILi8EEESF_EEENS5_IJSF_SB_EEEEEEEvNS4_8identityES12_S1C_vS1D_EENS_8epilogue10collective18CollectiveEpilogueINS1F_23Sm100TmaWarpSpecializedILi2ELi2ELi64ELb0ELb0EEEJSG_NS5_IJNSV_ISE_SB_EENSV_ISF_SB_EEEEESH_SI_SH_SI_NS1F_6fusion15FusionCallbacksIS1J_NS1N_17LinearCombinationISH_fSH_fLNS_15FloatRoundStyleE2EEESG_S1M_JEEENS4_5SM1004TMEM4LOAD26SM100_TMEM_LOAD_32dp32b64xES12_S1C_NS4_39AutoVectorizingCopyWithAssumedAlignmentILi128EEENS4_14SM90_TMA_STOREES1C_S1Y_S1Y_EEEvvEEEEvNT_6ParamsE) ;  /* 0xffffff74020c7950 */ /* 0x000fea0003c3ffff */
        .weak           $__internal_1_$__cuda_sm10x_tcgen05_guardrail_trap_phase_invalid_during_alloc
        .type           $__internal_1_$__cuda_sm10x_tcgen05_guardrail_trap_phase_invalid_during_alloc,@function
        .size           $__internal_1_$__cuda_sm10x_tcgen05_guardrail_trap_phase_invalid_during_alloc,($__internal_2_$__cuda_sm10x_tcgen05_guardrail_trap_unallocated_columns_being_dealloced - $__internal_1_$__cuda_sm10x_tcgen05_guardrail_trap_phase_invalid_during_alloc)
$__internal_1_$__cuda_sm10x_tcgen05_guardrail_trap_phase_invalid_during_alloc:
[----:B------:R-:W-:Y:S05]  /*8bd0*/  BPT.TRAP 0x1 ;  /* 0x000000040000795c */ /* 0x000fea0000300000 */
[----:B------:R-:W-:-:S04]  /*8be0*/  MOV R3, 0x0 ;  /* 0x0000000000037802 */ /* 0x000fc80000000f00 */
[----:B------:R-:W-:Y:S05]  /*8bf0*/  RET.REL.NODEC R2 `(_ZN7cutlass13device_kernelINS_4gemm6kernel13GemmUniversalIN4cute5tupleIJiiiiEEENS1_10collective13CollectiveMmaINS1_35MainloopSm100TmaUmmaWarpSpecializedILi5ELi2ELi4ENS5_IJNS4_1CILi1EEESB_SB_EEEEENS5_IJNSA_ILi128EEESE_NSA_ILi64EEEEEENS_12float_e4m3_tENS5_IJlSB_lEEESH_SI_NS4_8TiledMMAINS4_8MMA_AtomIJNS4_10MMA_TraitsINS4_19SM100_MMA_F8F6F4_SSEJSH_SH_fSE_SE_NS4_17integral_constantINS4_4UMMA5MajorELSP_0EEESQ_NSN_INSO_7ScaleInELSR_0EEESS_EEEEEENS4_6LayoutISC_NS5_IJNSA_ILi0EEESW_SW_EEEEENS5_IJNS4_10UnderscoreESZ_SZ_EEEEENS4_13SM90_TMA_LOADENS4_14ComposedLayoutINS4_7SwizzleILi2ELi4ELi3EEENS4_18smem_ptr_flag_bitsILi8EEENSV_INS5_IJNSA_ILi8EEESF_EEENS5_IJSF_SB_EEEEEEEvNS4_8identityES12_S1C_vS1D_EENS_8epilogue10collective18CollectiveEpilogueINS1F_23Sm100TmaWarpSpecializedILi2ELi2ELi64ELb0ELb0EEEJSG_NS5_IJNSV_ISE_SB_EENSV_ISF_SB_EEEEESH_SI_SH_SI_NS1F_6fusion15FusionCallbacksIS1J_NS1N_17LinearCombinationISH_fSH_fLNS_15FloatRoundStyleE2EEESG_S1M_JEEENS4_5SM1004TMEM4LOAD26SM100_TMEM_LOAD_32dp32b64xES12_S1C_NS4_39AutoVectorizingCopyWithAssumedAlignmentILi128EEENS4_14SM90_TMA_STOREES1C_S1Y_S1Y_EEEvvEEEEvNT_6ParamsE) ;  /* 0xffffff7402007950 */ /* 0x000fea0003c3ffff */
        .weak           $__internal_2_$__cuda_sm10x_tcgen05_guardrail_trap_unallocated_columns_being_dealloced
        .type           $__internal_2_$__cuda_sm10x_tcgen05_guardrail_trap_unallocated_columns_being_dealloced,@function
        .size           $__internal_2_$__cuda_sm10x_tcgen05_guardrail_trap_unallocated_columns_being_dealloced,(.L_x_146 - $__internal_2_$__cuda_sm10x_tcgen05_guardrail_trap_unallocated_columns_being_dealloced)
$__internal_2_$__cuda_sm10x_tcgen05_guardrail_trap_unallocated_columns_being_dealloced:
[----:B------:R-:W-:Y:S05]  /*8c00*/  BPT.TRAP 0x1 ;  /* 0x000000040000795c */ /* 0x000fea0000300000 */
[----:B------:R-:W-:-:S04]  /*8c10*/  HFMA2 R3, -RZ, RZ, 0, 0 ;  /* 0x00000000ff037431 */ /* 0x000fc800000001ff */
[----:B------:R-:W-:Y:S05]  /*8c20*/  RET.REL.NODEC R2 `(_ZN7cutlass13device_kernelINS_4gemm6kernel13GemmUniversalIN4cute5tupleIJiiiiEEENS1_10collective13CollectiveMmaINS1_35MainloopSm100TmaUmmaWarpSpecializedILi5ELi2ELi4ENS5_IJNS4_1CILi1EEESB_SB_EEEEENS5_IJNSA_ILi128EEESE_NSA_ILi64EEEEEENS_12float_e4m3_tENS5_IJlSB_lEEESH_SI_NS4_8TiledMMAINS4_8MMA_AtomIJNS4_10MMA_TraitsINS4_19SM100_MMA_F8F6F4_SSEJSH_SH_fSE_SE_NS4_17integral_constantINS4_4UMMA5MajorELSP_0EEESQ_NSN_INSO_7ScaleInELSR_0EEESS_EEEEEENS4_6LayoutISC_NS5_IJNSA_ILi0EEESW_SW_EEEEENS5_IJNS4_10UnderscoreESZ_SZ_EEEEENS4_13SM90_TMA_LOADENS4_14ComposedLayoutINS4_7SwizzleILi2ELi4ELi3EEENS4_18smem_ptr_flag_bitsILi8EEENSV_INS5_IJNSA_ILi8EEESF_EEENS5_IJSF_SB_EEEEEEEvNS4_8identityES12_S1C_vS1D_EENS_8epilogue10collective18CollectiveEpilogueINS1F_23Sm100TmaWarpSpecializedILi2ELi2ELi64ELb0ELb0EEEJSG_NS5_IJNSV_ISE_SB_EENSV_ISF_SB_EEEEESH_SI_SH_SI_NS1F_6fusion15FusionCallbacksIS1J_NS1N_17LinearCombinationISH_fSH_fLNS_15FloatRoundStyleE2EEESG_S1M_JEEENS4_5SM1004TMEM4LOAD26SM100_TMEM_LOAD_32dp32b64xES12_S1C_NS4_39AutoVectorizingCopyWithAssumedAlignmentILi128EEENS4_14SM90_TMA_STOREES1C_S1Y_S1Y_EEEvvEEEEvNT_6ParamsE) ;  /* 0xffffff7002f47950 */ /* 0x000fea0003c3ffff */
.L_x_145:
[----:B------:R-:W-:-:S00]  /*8c30*/  BRA `(.L_x_145) ;  /* 0xfffffffc00fc7947 */ /* 0x000fc0000383ffff */
[----:B------:R-:W-:-:S00]  /*8c40*/  NOP ;  /* 0x0000000000007918 */ /* 0x000fc00000000000 */
        /* <DEDUP_REMOVED lines=11> */
.L_x_146:


//--------------------- .nv.global.init           --------------------------
	.section	.nv.global.init,"aw",@progbits
.nv.global.init:
	.type		$str$27,@object
	.size		$str$27,($str$28 - $str$27)
$str$27:
        /*0000*/ 	.byte	0x28, 0x61, 0x64, 0x64, 0x72, 0x65, 0x73, 0x73, 0x20, 0x26, 0x20, 0x6d, 0x61, 0x73, 0x6b, 0x29
        /*0010*/ 	.byte	0x20, 0x3d, 0x3d, 0x20, 0x30, 0x00
	.type		$str$28,@object
	.size		$str$28,($str$26 - $str$28)
$str$28:
        /*0016*/ 	.byte	0x2f, 0x74, 0x6d, 0x70, 0x2f, 0x63, 0x75, 0x74, 0x6c, 0x61, 0x73, 0x73, 0x5f, 0x73, 0x77, 0x65
        /*0026*/ 	.byte	0x65, 0x70, 0x5f, 0x73, 0x72, 0x63, 0x2f, 0x69, 0x6e, 0x63, 0x6c, 0x75, 0x64, 0x65, 0x2f, 0x63
        /*0036*/ 	.byte	0x75, 0x74, 0x65, 0x2f, 0x70, 0x6f, 0x69, 0x6e, 0x74, 0x65, 0x72, 0x5f, 0x66, 0x6c, 0x61, 0x67
        /*0046*/ 	.byte	0x67, 0x65, 0x64, 0x2e, 0x68, 0x70, 0x70, 0x00
	.type		$str$26,@object
	.size		$str$26,($str$25 - $str$26)
$str$26:
        /*004e*/ 	.byte	0x2f, 0x74, 0x6d, 0x70, 0x2f, 0x63, 0x75, 0x74, 0x6c, 0x61, 0x73, 0x73, 0x5f, 0x73, 0x77, 0x65
        /*005e*/ 	.byte	0x65, 0x70, 0x5f, 0x73, 0x72, 0x63, 0x2f, 0x69, 0x6e, 0x63, 0x6c, 0x75, 0x64, 0x65, 0x2f, 0x63
        /*006e*/ 	.byte	0x75, 0x74, 0x65, 0x2f, 0x61, 0x74, 0x6f, 0x6d, 0x2f, 0x63, 0x6f, 0x70, 0x79, 0x5f, 0x74, 0x72
        /*007e*/ 	.byte	0x61, 0x69, 0x74, 0x73, 0x5f, 0x73, 0x6d, 0x31, 0x30, 0x30, 0x2e, 0x68, 0x70, 0x70, 0x00
	.type		$str$25,@object
	.size		$str$25,(__unnamed_1 - $str$25)
$str$25:
        /*008d*/ 	.byte	0x28, 0x28, 0x75, 0x69, 0x6e, 0x74, 0x33, 0x32, 0x5f, 0x74, 0x28, 0x74, 0x68, 0x72, 0x65, 0x61
        /*009d*/ 	.byte	0x64, 0x49, 0x64, 0x78, 0x2e, 0x78, 0x29, 0x20, 0x2f, 0x20, 0x33, 0x32, 0x29, 0x20, 0x25, 0x20
        /*00ad*/ 	.byte	0x34, 0x29, 0x20, 0x3d, 0x3d, 0x20, 0x28, 0x28, 0x28, 0x74, 0x6d, 0x65, 0x6d, 0x5f, 0x61, 0x64
        /*00bd*/ 	.byte	0x64, 0x72, 0x20, 0x3e, 0x3e, 0x20, 0x31, 0x36, 0x29, 0x20, 0x2f, 0x20, 0x33, 0x32, 0x29, 0x20
        /*00cd*/ 	.byte	0x25, 0x20, 0x34, 0x29, 0x00
	.type		__unnamed_1,@object
	.size		__unnamed_1,(__unnamed_2 - __unnamed_1)
__unnamed_1:
        /*00d2*/ 	.byte	0x61, 0x75, 0x74, 0x6f, 0x20, 0x63, 0x75, 0x74, 0x65, 0x3a, 0x3a, 0x61, 0x73, 0x5f, 0x70, 0x6f
        /* <DEDUP_REMOVED lines=24> */
        /*0262*/ 	.byte	0x43, 0x3c, 0x38, 0x31, 0x39, 0x32, 0x3e, 0x3e, 0x3e, 0x3e, 0x5d, 0x00
	.type		__unnamed_2,@object
	.size		__unnamed_2,(.L_2 - __unnamed_2)
__unnamed_2:
        /* <DEDUP_REMOVED lines=42> */
        /*050e*/ 	.byte	0x3e, 0x3e, 0x3e, 0x3e, 0x5d, 0x00
.L_2:


//--------------------- .nv.shared._ZN7cutlass13device_kernelINS_4gemm6kernel13GemmUniversalIN4cute5tupleIJiiiiEEENS1_10collective13CollectiveMmaINS1_35MainloopSm100TmaUmmaWarpSpecializedILi5ELi2ELi4ENS5_IJNS4_1CILi1EEESB_SB_EEEEENS5_IJNSA_ILi128EEESE_NSA_ILi64EEEEEENS_12float_e4m3_tENS5_IJlSB_lEEESH_SI_NS4_8TiledMMAINS4_8MMA_AtomIJNS4_10MMA_TraitsINS4_19SM100_MMA_F8F6F4_SSEJSH_SH_fSE_SE_NS4_17integral_constantINS4_4UMMA5MajorELSP_0EEESQ_NSN_INSO_7ScaleInELSR_0EEESS_EEEEEENS4_6LayoutISC_NS5_IJNSA_ILi0EEESW_SW_EEEEENS5_IJNS4_10UnderscoreESZ_SZ_EEEEENS4_13SM90_TMA_LOADENS4_14ComposedLayoutINS4_7SwizzleILi2ELi4ELi3EEENS4_18smem_ptr_flag_bitsILi8EEENSV_INS5_IJNSA_ILi8EEESF_EEENS5_IJSF_SB_EEEEEEEvNS4_8identityES12_S1C_vS1D_EENS_8epilogue10collective18CollectiveEpilogueINS1F_23Sm100TmaWarpSpecializedILi2ELi2ELi64ELb0ELb0EEEJSG_NS5_IJNSV_ISE_SB_EENSV_ISF_SB_EEEEESH_SI_SH_SI_NS1F_6fusion15FusionCallbacksIS1J_NS1N_17LinearCombinationISH_fSH_fLNS_15FloatRoundStyleE2EEESG_S1M_JEEENS4_5SM1004TMEM4LOAD26SM100_TMEM_LOAD_32dp32b64xES12_S1C_NS4_39AutoVectorizingCopyWithAssumedAlignmentILi128EEENS4_14SM90_TMA_STOREES1C_S1Y_S1Y_EEEvvEEEEvNT_6ParamsE --------------------------
	.section	.nv.shared._ZN7cutlass13device_kernelINS_4gemm6kernel13GemmUniversalIN4cute5tupleIJiiiiEEENS1_10collective13CollectiveMmaINS1_35MainloopSm100TmaUmmaWarpSpecializedILi5ELi2ELi4ENS5_IJNS4_1CILi1EEESB_SB_EEEEENS5_IJNSA_ILi128EEESE_NSA_ILi64EEEEEENS_12float_e4m3_tENS5_IJlSB_lEEESH_SI_NS4_8TiledMMAINS4_8MMA_AtomIJNS4_10MMA_TraitsINS4_19SM100_MMA_F8F6F4_SSEJSH_SH_fSE_SE_NS4_17integral_constantINS4_4UMMA5MajorELSP_0EEESQ_NSN_INSO_7ScaleInELSR_0EEESS_EEEEEENS4_6LayoutISC_NS5_IJNSA_ILi0EEESW_SW_EEEEENS5_IJNS4_10UnderscoreESZ_SZ_EEEEENS4_13SM90_TMA_LOADENS4_14ComposedLayoutINS4_7SwizzleILi2ELi4ELi3EEENS4_18smem_ptr_flag_bitsILi8EEENSV_INS5_IJNSA_ILi8EEESF_EEENS5_IJSF_SB_EEEEEEEvNS4_8identityES12_S1C_vS1D_EENS_8epilogue10collective18CollectiveEpilogueINS1F_23Sm100TmaWarpSpecializedILi2ELi2ELi64ELb0ELb0EEEJSG_NS5_IJNSV_ISE_SB_EENSV_ISF_SB_EEEEESH_SI_SH_SI_NS1F_6fusion15FusionCallbacksIS1J_NS1N_17LinearCombinationISH_fSH_fLNS_15FloatRoundStyleE2EEESG_S1M_JEEENS4_5SM1004TMEM4LOAD26SM100_TMEM_LOAD_32dp32b64xES12_S1C_NS4_39AutoVectorizingCopyWithAssumedAlignmentILi128EEENS4_14SM90_TMA_STOREES1C_S1Y_S1Y_EEEvvEEEEvNT_6ParamsE,"aw",@nobits
	.sectionflags	@""
	.align	16
	.zero		1024


//--------------------- .nv.shared.reserved.0     --------------------------
	.section	.nv.shared.reserved.0,"aw",@nobits
	.weak		__nv_reservedSMEM_offset_0_alias
	.size		__nv_reservedSMEM_offset_0_alias, 0, 64
	.other		__nv_reservedSMEM_offset_0_alias,@"STO_CUDA_RESERVED_SHARED STV_DEFAULT"
__nv_reservedSMEM_offset_0_alias:
	.zero		0
.nv.shared.reserved.0:
	.zero		64
	.weak		__nv_reservedSMEM_tcgen05_partition
	.type		__nv_reservedSMEM_tcgen05_partition,@object
	.size		__nv_reservedSMEM_tcgen05_partition,(.L_0 - __nv_reservedSMEM_tcgen05_partition)
__nv_reservedSMEM_tcgen05_partition:
	.zero		32
.L_0:


//--------------------- .nv.global                --------------------------
	.section	.nv.global,"aw",@nobits
.nv.global:
	.type		_ZN39_INTERNAL_e48e16d0_4_k_cu_265745b1_87284cute1_E,@object
	.size		_ZN39_INTERNAL_e48e16d0_4_k_cu_265745b1_87284cute1_E,(_ZN39_INTERNAL_e48e16d0_4_k_cu_265745b1_87284cuda3std3__45__cpo6cbeginE - _ZN39_INTERNAL_e48e16d0_4_k_cu_265745b1_87284cute1_E)
_ZN39_INTERNAL_e48e16d0_4_k_cu_265745b1_87284cute1_E:
	.zero		1
	.type		_ZN39_INTERNAL_e48e16d0_4_k_cu_265745b1_87284cuda3std3__45__cpo6cbeginE,@object
	.size		_ZN39_INTERNAL_e48e16d0_4_k_cu_265745b1_87284cuda3std3__45__cpo6cbeginE,(_ZN39_INTERNAL_e48e16d0_4_k_cu_265745b1_87284cuda3std3__48in_placeE - _ZN39_INTERNAL_e48e16d0_4_k_cu_265745b1_87284cuda3std3__45__cpo6cbeginE)
_ZN39_INTERNAL_e48e16d0_4_k_cu_265745b1_87284cuda3std3__45__cpo6cbeginE:
	.zero		1
	.type		_ZN39_INTERNAL_e48e16d0_4_k_cu_265745b1_87284cuda3std3__48in_placeE,@object
	.size		_ZN39_INTERNAL_e48e16d0_4_k_cu_265745b1_87284cuda3std3__48in_placeE,(_ZN39_INTERNAL_e48e16d0_4_k_cu_265745b1_87284cuda3std6ranges3__45__cpo9iter_moveE - _ZN39_INTERNAL_e48e16d0_4_k_cu_265745b1_87284cuda3std3__48in_placeE)
_ZN39_INTERNAL_e48e16d0_4_k_cu_265745b1_87284cuda3std3__48in_placeE:
	.zero		1
	.type		_ZN39_INTERNAL_e48e16d0_4_k_cu_265745b1_87284cuda3std6ranges3__45__cpo9iter_moveE,@object
	.size		_ZN39_INTERNAL_e48e16d0_4_k_cu_265745b1_87284cuda3std6ranges3__45__cpo9iter_moveE,(_ZN39_INTERNAL_e48e16d0_4_k_cu_265745b1_87284cuda3std3__45__cpo5beginE - _ZN39_INTERNAL_e48e16d0_4_k_cu_265745b1_87284cuda3std6ranges3__45__cpo9iter_moveE)
_ZN39_INTERNAL_e48e16d0_4_k_cu_265745b1_87284cuda3std6ranges3__45__cpo9iter_moveE:
	.zero		1
	.type		_ZN39_INTERNAL_e48e16d0_4_k_cu_265745b1_87284cuda3std3__45__cpo5beginE,@object
	.size		_ZN39_INTERNAL_e48e16d0_4_k_cu_265745b1_87284cuda3std3__45__cpo5beginE,(_ZN39_INTERNAL_e48e16d0_4_k_cu_265745b1_87284cuda3std3__441_GLOBAL__N__e48e16d0_4_k_cu_265745b1_87286ignoreE - _ZN39_INTERNAL_e48e16d0_4_k_cu_265745b1_87284cuda3std3__45__cpo5beginE)
_ZN39_INTERNAL_e48e16d0_4_k_cu_265745b1_87284cuda3std3__45__cpo5beginE:
	.zero		1
	.type		_ZN39_INTERNAL_e48e16d0_4_k_cu_265745b1_87284cuda3std3__441_GLOBAL__N__e48e16d0_4_k_cu_265745b1_87286ignoreE,@object
	.size		_ZN39_INTERNAL_e48e16d0_4_k_cu_265745b1_87284cuda3std3__441_GLOBAL__N__e48e16d0_4_k_cu_265745b1_87286ignoreE,(_ZN39_INTERNAL_e48e16d0_4_k_cu_265745b1_87284cute7productE - _ZN39_INTERNAL_e48e16d0_4_k_cu_265745b1_87284cuda3std3__441_GLOBAL__N__e48e16d0_4_k_cu_265745b1_87286ignoreE)
_ZN39_INTERNAL_e48e16d0_4_k_cu_265745b1_87284cuda3std3__441_GLOBAL__N__e48e16d0_4_k_cu_265745b1_87286ignoreE:
	.zero		1
	.type		_ZN39_INTERNAL_e48e16d0_4_k_cu_265745b1_87284cute7productE,@object
	.size		_ZN39_INTERNAL_e48e16d0_4_k_cu_265745b1_87284cute7productE,(_ZN39_INTERNAL_e48e16d0_4_k_cu_265745b1_87284cuda3std3__45__cpo3endE - _ZN39_INTERNAL_e48e16d0_4_k_cu_265745b1_87284cute7productE)
_ZN39_INTERNAL_e48e16d0_4_k_cu_265745b1_87284cute7productE:
	.zero		1
	.type		_ZN39_INTERNAL_e48e16d0_4_k_cu_265745b1_87284cuda3std3__45__cpo3endE,@object
	.size		_ZN39_INTERNAL_e48e16d0_4_k_cu_265745b1_87284cuda3std3__45__cpo3endE,(_ZN39_INTERNAL_e48e16d0_4_k_cu_265745b1_87284cuda3std3__419piecewise_constructE - _ZN39_INTERNAL_e48e16d0_4_k_cu_265745b1_87284cuda3std3__45__cpo3endE)
_ZN39_INTERNAL_e48e16d0_4_k_cu_265745b1_87284cuda3std3__45__cpo3endE:
	.zero		1
	.type		_ZN39_INTERNAL_e48e16d0_4_k_cu_265745b1_87284cuda3std3__419piecewise_constructE,@object
	.size		_ZN39_INTERNAL_e48e16d0_4_k_cu_265745b1_87284cuda3std3__419piecewise_constructE,(_ZN39_INTERNAL_e48e16d0_4_k_cu_265745b1_87284cuda3std3__45__cpo4cendE - _ZN39_INTERNAL_e48e16d0_4_k_cu_265745b1_87284cuda3std3__419piecewise_constructE)
_ZN39_INTERNAL_e48e16d0_4_k_cu_265745b1_87284cuda3std3__419piecewise_constructE:
	.zero		1
	.type		_ZN39_INTERNAL_e48e16d0_4_k_cu_265745b1_87284cuda3std3__45__cpo4cendE,@object
	.size		_ZN39_INTERNAL_e48e16d0_4_k_cu_265745b1_87284cuda3std3__45__cpo4cendE,(_ZN39_INTERNAL_e48e16d0_4_k_cu_265745b1_87284cuda3std6ranges3__45__cpo4swapE - _ZN39_INTERNAL_e48e16d0_4_k_cu_265745b1_87284cuda3std3__45__cpo4cendE)
_ZN39_INTERNAL_e48e16d0_4_k_cu_265745b1_87284cuda3std3__45__cpo4cendE:
	.zero		1
	.type		_ZN39_INTERNAL_e48e16d0_4_k_cu_265745b1_87284cuda3std6ranges3__45__cpo4swapE,@object
	.size		_ZN39_INTERNAL_e48e16d0_4_k_cu_265745b1_87284cuda3std6ranges3__45__cpo4swapE,(.L_10 - _ZN39_INTERNAL_e48e16d0_4_k_cu_265745b1_87284cuda3std6ranges3__45__cpo4swapE)
_ZN39_INTERNAL_e48e16d0_4_k_cu_265745b1_87284cuda3std6ranges3__45__cpo4swapE:
	.zero		1
.L_10:


//--------------------- .nv.constant0._ZN7cutlass13device_kernelINS_4gemm6kernel13GemmUniversalIN4cute5tupleIJiiiiEEENS1_10collective13CollectiveMmaINS1_35MainloopSm100TmaUmmaWarpSpecializedILi5ELi2ELi4ENS5_IJNS4_1CILi1EEESB_SB_EEEEENS5_IJNSA_ILi128EEESE_NSA_ILi64EEEEEENS_12float_e4m3_tENS5_IJlSB_lEEESH_SI_NS4_8TiledMMAINS4_8MMA_AtomIJNS4_10MMA_TraitsINS4_19SM100_MMA_F8F6F4_SSEJSH_SH_fSE_SE_NS4_17integral_constantINS4_4UMMA5MajorELSP_0EEESQ_NSN_INSO_7ScaleInELSR_0EEESS_EEEEEENS4_6LayoutISC_NS5_IJNSA_ILi0EEESW_SW_EEEEENS5_IJNS4_10UnderscoreESZ_SZ_EEEEENS4_13SM90_TMA_LOADENS4_14ComposedLayoutINS4_7SwizzleILi2ELi4ELi3EEENS4_18smem_ptr_flag_bitsILi8EEENSV_INS5_IJNSA_ILi8EEESF_EEENS5_IJSF_SB_EEEEEEEvNS4_8identityES12_S1C_vS1D_EENS_8epilogue10collective18CollectiveEpilogueINS1F_23Sm100TmaWarpSpecializedILi2ELi2ELi64ELb0ELb0EEEJSG_NS5_IJNSV_ISE_SB_EENSV_ISF_SB_EEEEESH_SI_SH_SI_NS1F_6fusion15FusionCallbacksIS1J_NS1N_17LinearCombinationISH_fSH_fLNS_15FloatRoundStyleE2EEESG_S1M_JEEENS4_5SM1004TMEM4LOAD26SM100_TMEM_LOAD_32dp32b64xES12_S1C_NS4_39AutoVectorizingCopyWithAssumedAlignmentILi128EEENS4_14SM90_TMA_STOREES1C_S1Y_S1Y_EEEvvEEEEvNT_6ParamsE --------------------------
	.section	.nv.constant0._ZN7cutlass13device_kernelINS_4gemm6kernel13GemmUniversalIN4cute5tupleIJiiiiEEENS1_10collective13CollectiveMmaINS1_35MainloopSm100TmaUmmaWarpSpecializedILi5ELi2ELi4ENS5_IJNS4_1CILi1EEESB_SB_EEEEENS5_IJNSA_ILi128EEESE_NSA_ILi64EEEEEENS_12float_e4m3_tENS5_IJlSB_lEEESH_SI_NS4_8TiledMMAINS4_8MMA_AtomIJNS4_10MMA_TraitsINS4_19SM100_MMA_F8F6F4_SSEJSH_SH_fSE_SE_NS4_17integral_constantINS4_4UMMA5MajorELSP_0EEESQ_NSN_INSO_7ScaleInELSR_0EEESS_EEEEEENS4_6LayoutISC_NS5_IJNSA_ILi0EEESW_SW_EEEEENS5_IJNS4_10UnderscoreESZ_SZ_EEEEENS4_13SM90_TMA_LOADENS4_14ComposedLayoutINS4_7SwizzleILi2ELi4ELi3EEENS4_18smem_ptr_flag_bitsILi8EEENSV_INS5_IJNSA_ILi8EEESF_EEENS5_IJSF_SB_EEEEEEEvNS4_8identityES12_S1C_vS1D_EENS_8epilogue10collective18CollectiveEpilogueINS1F_23Sm100TmaWarpSpecializedILi2ELi2ELi64ELb0ELb0EEEJSG_NS5_IJNSV_ISE_SB_EENSV_ISF_SB_EEEEESH_SI_SH_SI_NS1F_6fusion15FusionCallbacksIS1J_NS1N_17LinearCombinationISH_fSH_fLNS_15FloatRoundStyleE2EEESG_S1M_JEEENS4_5SM1004TMEM4LOAD26SM100_TMEM_LOAD_32dp32b64xES12_S1C_NS4_39AutoVectorizingCopyWithAssumedAlignmentILi128EEENS4_14SM90_TMA_STOREES1C_S1Y_S1Y_EEEvvEEEEvNT_6ParamsE,"a",@progbits
	.sectionflags	@""
	.align	4
.nv.constant0._ZN7cutlass13device_kernelINS_4gemm6kernel13GemmUniversalIN4cute5tupleIJiiiiEEENS1_10collective13CollectiveMmaINS1_35MainloopSm100TmaUmmaWarpSpecializedILi5ELi2ELi4ENS5_IJNS4_1CILi1EEESB_SB_EEEEENS5_IJNSA_ILi128EEESE_NSA_ILi64EEEEEENS_12float_e4m3_tENS5_IJlSB_lEEESH_SI_NS4_8TiledMMAINS4_8MMA_AtomIJNS4_10MMA_TraitsINS4_19SM100_MMA_F8F6F4_SSEJSH_SH_fSE_SE_NS4_17integral_constantINS4_4UMMA5MajorELSP_0EEESQ_NSN_INSO_7ScaleInELSR_0EEESS_EEEEEENS4_6LayoutISC_NS5_IJNSA_ILi0EEESW_SW_EEEEENS5_IJNS4_10UnderscoreESZ_SZ_EEEEENS4_13SM90_TMA_LOADENS4_14ComposedLayoutINS4_7SwizzleILi2ELi4ELi3EEENS4_18smem_ptr_flag_bitsILi8EEENSV_INS5_IJNSA_ILi8EEESF_EEENS5_IJSF_SB_EEEEEEEvNS4_8identityES12_S1C_vS1D_EENS_8epilogue10collective18CollectiveEpilogueINS1F_23Sm100TmaWarpSpecializedILi2ELi2ELi64ELb0ELb0EEEJSG_NS5_IJNSV_ISE_SB_EENSV_ISF_SB_EEEEESH_SI_SH_SI_NS1F_6fusion15FusionCallbacksIS1J_NS1N_17LinearCombinationISH_fSH_fLNS_15FloatRoundStyleE2EEESG_S1M_JEEENS4_5SM1004TMEM4LOAD26SM100_TMEM_LOAD_32dp32b64xES12_S1C_NS4_39AutoVectorizingCopyWithAssumedAlignmentILi128EEENS4_14SM90_TMA_STOREES1C_S1Y_S1Y_EEEvvEEEEvNT_6ParamsE:
	.zero		2944


//--------------------- SYMBOLS --------------------------

	.type		.nv.reservedSmem.offset0,@object
	.size		.nv.reservedSmem.offset0,0x4
	.type		.nv.reservedSmem.cap,@object
	.size		.nv.reservedSmem.cap,0x4
	.type		__assertfail,@function
